//
// Generated by NVIDIA NVVM Compiler
//
// Compiler Build ID: CL-36424714
// Cuda compilation tools, release 13.0, V13.0.88
// Based on NVVM 20.0.0
//

.version 9.0
.target sm_100
.address_size 64

	// .globl	_Z22aes_ctr_encrypt_kernelPhS_S_S_y
.const .align 1 .b8 d_sbox[256];
.const .align 1 .b8 d_rcon[11];

.visible .entry _Z22aes_ctr_encrypt_kernelPhS_S_S_y(
	.param .u64 .ptr .align 1 _Z22aes_ctr_encrypt_kernelPhS_S_S_y_param_0,
	.param .u64 .ptr .align 1 _Z22aes_ctr_encrypt_kernelPhS_S_S_y_param_1,
	.param .u64 .ptr .align 1 _Z22aes_ctr_encrypt_kernelPhS_S_S_y_param_2,
	.param .u64 .ptr .align 1 _Z22aes_ctr_encrypt_kernelPhS_S_S_y_param_3,
	.param .u64 _Z22aes_ctr_encrypt_kernelPhS_S_S_y_param_4
)
{
	.reg .pred 	%p<4>;
	.reg .b16 	%rs<817>;
	.reg .b32 	%r<13>;
	.reg .b64 	%rd<72>;

	ld.param.u64 	%rd4, [_Z22aes_ctr_encrypt_kernelPhS_S_S_y_param_0];
	ld.param.u64 	%rd5, [_Z22aes_ctr_encrypt_kernelPhS_S_S_y_param_1];
	ld.param.u64 	%rd6, [_Z22aes_ctr_encrypt_kernelPhS_S_S_y_param_2];
	ld.param.u64 	%rd7, [_Z22aes_ctr_encrypt_kernelPhS_S_S_y_param_3];
	ld.param.u64 	%rd8, [_Z22aes_ctr_encrypt_kernelPhS_S_S_y_param_4];
	mov.u32 	%r6, %ctaid.x;
	mov.u32 	%r7, %ntid.x;
	mov.u32 	%r8, %tid.x;
	mad.lo.s32 	%r1, %r6, %r7, %r8;
	setp.gt.s32 	%p1, %r1, 15;
	@%p1 bra 	$L__BB0_6;
	cvta.to.global.u64 	%rd9, %rd7;
	cvt.s64.s32 	%rd10, %r1;
	add.s64 	%rd11, %rd8, %rd10;
	cvt.u16.u64 	%rs793, %rd11;
	shr.u64 	%rd12, %rd11, 8;
	cvt.u16.u64 	%rs794, %rd12;
	shr.u64 	%rd13, %rd11, 16;
	cvt.u16.u64 	%rs795, %rd13;
	shr.u64 	%rd14, %rd11, 24;
	cvt.u16.u64 	%rs796, %rd14;
	shr.u64 	%rd15, %rd11, 32;
	cvt.u16.u64 	%rs797, %rd15;
	shr.u64 	%rd16, %rd11, 40;
	cvt.u16.u64 	%rs798, %rd16;
	shr.u64 	%rd17, %rd11, 48;
	cvt.u16.u64 	%rs799, %rd17;
	shr.u64 	%rd18, %rd11, 56;
	cvt.u16.u64 	%rs800, %rd18;
	ld.global.u8 	%rs792, [%rd9];
	ld.global.u8 	%rs791, [%rd9+1];
	ld.global.u8 	%rs790, [%rd9+2];
	ld.global.u8 	%rs789, [%rd9+3];
	ld.global.u8 	%rs788, [%rd9+4];
	ld.global.u8 	%rs787, [%rd9+5];
	ld.global.u8 	%rs786, [%rd9+6];
	ld.global.u8 	%rs785, [%rd9+7];
	cvta.to.global.u64 	%rd19, %rd6;
	add.s64 	%rd71, %rd19, 7;
	mov.b32 	%r12, 144;
	mov.b32 	%r11, -10;
	mov.u64 	%rd22, d_sbox;
$L__BB0_2:
	cvt.u64.u16 	%rd20, %rs792;
	and.b64  	%rd21, %rd20, 255;
	add.s64 	%rd23, %rd22, %rd21;
	ld.const.s8 	%rs808, [%rd23];
	cvt.u64.u16 	%rd24, %rs791;
	and.b64  	%rd25, %rd24, 255;
	add.s64 	%rd26, %rd22, %rd25;
	ld.const.s8 	%rs814, [%rd26];
	cvt.u64.u16 	%rd27, %rs790;
	and.b64  	%rd28, %rd27, 255;
	add.s64 	%rd29, %rd22, %rd28;
	ld.const.s8 	%rs811, [%rd29];
	cvt.u64.u16 	%rd30, %rs789;
	and.b64  	%rd31, %rd30, 255;
	add.s64 	%rd32, %rd22, %rd31;
	ld.const.s8 	%rs801, [%rd32];
	cvt.u64.u16 	%rd33, %rs788;
	and.b64  	%rd34, %rd33, 255;
	add.s64 	%rd35, %rd22, %rd34;
	ld.const.s8 	%rs804, [%rd35];
	cvt.u64.u16 	%rd36, %rs787;
	and.b64  	%rd37, %rd36, 255;
	add.s64 	%rd38, %rd22, %rd37;
	ld.const.s8 	%rs807, [%rd38];
	cvt.u64.u16 	%rd39, %rs786;
	and.b64  	%rd40, %rd39, 255;
	add.s64 	%rd41, %rd22, %rd40;
	ld.const.s8 	%rs815, [%rd41];
	cvt.u64.u16 	%rd42, %rs785;
	and.b64  	%rd43, %rd42, 255;
	add.s64 	%rd44, %rd22, %rd43;
	ld.const.s8 	%rs812, [%rd44];
	cvt.u64.u16 	%rd45, %rs793;
	and.b64  	%rd46, %rd45, 255;
	add.s64 	%rd47, %rd22, %rd46;
	ld.const.s8 	%rs809, [%rd47];
	cvt.u64.u16 	%rd48, %rs794;
	and.b64  	%rd49, %rd48, 255;
	add.s64 	%rd50, %rd22, %rd49;
	ld.const.s8 	%rs803, [%rd50];
	cvt.u64.u16 	%rd51, %rs795;
	and.b64  	%rd52, %rd51, 255;
	add.s64 	%rd53, %rd22, %rd52;
	ld.const.s8 	%rs806, [%rd53];
	cvt.u64.u16 	%rd54, %rs796;
	and.b64  	%rd55, %rd54, 255;
	add.s64 	%rd56, %rd22, %rd55;
	ld.const.s8 	%rs816, [%rd56];
	cvt.u64.u16 	%rd57, %rs797;
	and.b64  	%rd58, %rd57, 255;
	add.s64 	%rd59, %rd22, %rd58;
	ld.const.s8 	%rs813, [%rd59];
	cvt.u64.u16 	%rd60, %rs798;
	and.b64  	%rd61, %rd60, 255;
	add.s64 	%rd62, %rd22, %rd61;
	ld.const.s8 	%rs810, [%rd62];
	cvt.u64.u16 	%rd63, %rs799;
	and.b64  	%rd64, %rd63, 255;
	add.s64 	%rd65, %rd22, %rd64;
	ld.const.s8 	%rs802, [%rd65];
	cvt.u64.u16 	%rd66, %rs800;
	and.b64  	%rd67, %rd66, 255;
	add.s64 	%rd68, %rd22, %rd67;
	ld.const.s8 	%rs805, [%rd68];
	add.s32 	%r11, %r11, 1;
	setp.eq.s32 	%p2, %r11, 0;
	@%p2 bra 	$L__BB0_4;
	shl.b16 	%rs97, %rs808, 1;
	cvt.s16.s8 	%rs98, %rs97;
	shr.s16 	%rs99, %rs808, 7;
	and.b16  	%rs100, %rs99, 27;
	xor.b16  	%rs101, %rs100, %rs97;
	and.b16  	%rs102, %rs807, 1;
	neg.s16 	%rs103, %rs102;
	and.b16  	%rs104, %rs103, 3;
	shl.b16 	%rs105, %rs807, 6;
	cvt.s16.s8 	%rs106, %rs105;
	shr.u16 	%rs107, %rs106, 7;
	and.b16  	%rs108, %rs107, 6;
	xor.b16  	%rs109, %rs108, %rs104;
	shl.b16 	%rs110, %rs807, 5;
	cvt.s16.s8 	%rs111, %rs110;
	shr.u16 	%rs112, %rs111, 7;
	and.b16  	%rs113, %rs112, 12;
	xor.b16  	%rs114, %rs113, %rs109;
	shl.b16 	%rs115, %rs807, 4;
	cvt.s16.s8 	%rs116, %rs115;
	shr.u16 	%rs117, %rs116, 7;
	and.b16  	%rs118, %rs117, 24;
	xor.b16  	%rs119, %rs118, %rs114;
	shl.b16 	%rs120, %rs807, 3;
	cvt.s16.s8 	%rs121, %rs120;
	shr.u16 	%rs122, %rs121, 7;
	and.b16  	%rs123, %rs122, 48;
	xor.b16  	%rs124, %rs123, %rs119;
	shl.b16 	%rs125, %rs807, 2;
	cvt.s16.s8 	%rs126, %rs125;
	shr.u16 	%rs127, %rs126, 7;
	and.b16  	%rs128, %rs127, 96;
	xor.b16  	%rs129, %rs128, %rs124;
	shl.b16 	%rs130, %rs807, 1;
	cvt.s16.s8 	%rs131, %rs130;
	shr.s16 	%rs132, %rs131, 7;
	and.b16  	%rs133, %rs132, -64;
	xor.b16  	%rs134, %rs133, %rs129;
	shr.s16 	%rs135, %rs807, 7;
	and.b16  	%rs136, %rs135, -101;
	xor.b16  	%rs137, %rs136, %rs134;
	xor.b16  	%rs138, %rs101, %rs137;
	xor.b16  	%rs139, %rs138, %rs805;
	xor.b16  	%rs49, %rs139, %rs806;
	and.b16  	%rs140, %rs135, 27;
	xor.b16  	%rs141, %rs140, %rs130;
	and.b16  	%rs142, %rs806, 1;
	neg.s16 	%rs143, %rs142;
	and.b16  	%rs144, %rs143, 3;
	shl.b16 	%rs145, %rs806, 6;
	cvt.s16.s8 	%rs146, %rs145;
	shr.u16 	%rs147, %rs146, 7;
	and.b16  	%rs148, %rs147, 6;
	xor.b16  	%rs149, %rs148, %rs144;
	shl.b16 	%rs150, %rs806, 5;
	cvt.s16.s8 	%rs151, %rs150;
	shr.u16 	%rs152, %rs151, 7;
	and.b16  	%rs153, %rs152, 12;
	xor.b16  	%rs154, %rs153, %rs149;
	shl.b16 	%rs155, %rs806, 4;
	cvt.s16.s8 	%rs156, %rs155;
	shr.u16 	%rs157, %rs156, 7;
	and.b16  	%rs158, %rs157, 24;
	xor.b16  	%rs159, %rs158, %rs154;
	shl.b16 	%rs160, %rs806, 3;
	cvt.s16.s8 	%rs161, %rs160;
	shr.u16 	%rs162, %rs161, 7;
	and.b16  	%rs163, %rs162, 48;
	xor.b16  	%rs164, %rs163, %rs159;
	shl.b16 	%rs165, %rs806, 2;
	cvt.s16.s8 	%rs166, %rs165;
	shr.u16 	%rs167, %rs166, 7;
	and.b16  	%rs168, %rs167, 96;
	xor.b16  	%rs169, %rs168, %rs164;
	shl.b16 	%rs170, %rs806, 1;
	cvt.s16.s8 	%rs171, %rs170;
	shr.s16 	%rs172, %rs171, 7;
	and.b16  	%rs173, %rs172, -64;
	xor.b16  	%rs174, %rs173, %rs169;
	shr.s16 	%rs175, %rs806, 7;
	and.b16  	%rs176, %rs175, -101;
	xor.b16  	%rs177, %rs176, %rs174;
	xor.b16  	%rs178, %rs141, %rs177;
	xor.b16  	%rs179, %rs178, %rs805;
	xor.b16  	%rs50, %rs179, %rs808;
	and.b16  	%rs180, %rs175, 27;
	xor.b16  	%rs181, %rs180, %rs170;
	and.b16  	%rs182, %rs805, 1;
	neg.s16 	%rs183, %rs182;
	and.b16  	%rs184, %rs183, 3;
	shl.b16 	%rs185, %rs805, 6;
	cvt.s16.s8 	%rs186, %rs185;
	shr.u16 	%rs187, %rs186, 7;
	and.b16  	%rs188, %rs187, 6;
	xor.b16  	%rs189, %rs188, %rs184;
	shl.b16 	%rs190, %rs805, 5;
	cvt.s16.s8 	%rs191, %rs190;
	shr.u16 	%rs192, %rs191, 7;
	and.b16  	%rs193, %rs192, 12;
	xor.b16  	%rs194, %rs193, %rs189;
	shl.b16 	%rs195, %rs805, 4;
	cvt.s16.s8 	%rs196, %rs195;
	shr.u16 	%rs197, %rs196, 7;
	and.b16  	%rs198, %rs197, 24;
	xor.b16  	%rs199, %rs198, %rs194;
	shl.b16 	%rs200, %rs805, 3;
	cvt.s16.s8 	%rs201, %rs200;
	shr.u16 	%rs202, %rs201, 7;
	and.b16  	%rs203, %rs202, 48;
	xor.b16  	%rs204, %rs203, %rs199;
	shl.b16 	%rs205, %rs805, 2;
	cvt.s16.s8 	%rs206, %rs205;
	shr.u16 	%rs207, %rs206, 7;
	and.b16  	%rs208, %rs207, 96;
	xor.b16  	%rs209, %rs208, %rs204;
	shl.b16 	%rs210, %rs805, 1;
	cvt.s16.s8 	%rs211, %rs210;
	shr.s16 	%rs212, %rs211, 7;
	and.b16  	%rs213, %rs212, -64;
	xor.b16  	%rs214, %rs213, %rs209;
	shr.s16 	%rs215, %rs805, 7;
	and.b16  	%rs216, %rs215, -101;
	xor.b16  	%rs217, %rs216, %rs214;
	xor.b16  	%rs218, %rs181, %rs217;
	xor.b16  	%rs219, %rs218, %rs808;
	xor.b16  	%rs51, %rs219, %rs807;
	and.b16  	%rs220, %rs808, 1;
	neg.s16 	%rs221, %rs220;
	and.b16  	%rs222, %rs221, 3;
	shl.b16 	%rs223, %rs808, 6;
	cvt.s16.s8 	%rs224, %rs223;
	shr.u16 	%rs225, %rs224, 7;
	and.b16  	%rs226, %rs225, 6;
	xor.b16  	%rs227, %rs226, %rs222;
	shl.b16 	%rs228, %rs808, 5;
	cvt.s16.s8 	%rs229, %rs228;
	shr.u16 	%rs230, %rs229, 7;
	and.b16  	%rs231, %rs230, 12;
	xor.b16  	%rs232, %rs231, %rs227;
	shl.b16 	%rs233, %rs808, 4;
	cvt.s16.s8 	%rs234, %rs233;
	shr.u16 	%rs235, %rs234, 7;
	and.b16  	%rs236, %rs235, 24;
	xor.b16  	%rs237, %rs236, %rs232;
	shl.b16 	%rs238, %rs808, 3;
	cvt.s16.s8 	%rs239, %rs238;
	shr.u16 	%rs240, %rs239, 7;
	and.b16  	%rs241, %rs240, 48;
	xor.b16  	%rs242, %rs241, %rs237;
	shl.b16 	%rs243, %rs808, 2;
	cvt.s16.s8 	%rs244, %rs243;
	shr.u16 	%rs245, %rs244, 7;
	and.b16  	%rs246, %rs245, 96;
	xor.b16  	%rs247, %rs246, %rs242;
	shr.s16 	%rs248, %rs98, 7;
	and.b16  	%rs249, %rs248, -64;
	xor.b16  	%rs250, %rs249, %rs247;
	and.b16  	%rs251, %rs99, -101;
	xor.b16  	%rs252, %rs251, %rs250;
	and.b16  	%rs253, %rs215, 27;
	xor.b16  	%rs254, %rs253, %rs210;
	xor.b16  	%rs255, %rs252, %rs254;
	xor.b16  	%rs256, %rs255, %rs806;
	xor.b16  	%rs805, %rs256, %rs807;
	shl.b16 	%rs257, %rs804, 1;
	cvt.s16.s8 	%rs258, %rs257;
	shr.s16 	%rs259, %rs804, 7;
	and.b16  	%rs260, %rs259, 27;
	xor.b16  	%rs261, %rs260, %rs257;
	and.b16  	%rs262, %rs803, 1;
	neg.s16 	%rs263, %rs262;
	and.b16  	%rs264, %rs263, 3;
	shl.b16 	%rs265, %rs803, 6;
	cvt.s16.s8 	%rs266, %rs265;
	shr.u16 	%rs267, %rs266, 7;
	and.b16  	%rs268, %rs267, 6;
	xor.b16  	%rs269, %rs268, %rs264;
	shl.b16 	%rs270, %rs803, 5;
	cvt.s16.s8 	%rs271, %rs270;
	shr.u16 	%rs272, %rs271, 7;
	and.b16  	%rs273, %rs272, 12;
	xor.b16  	%rs274, %rs273, %rs269;
	shl.b16 	%rs275, %rs803, 4;
	cvt.s16.s8 	%rs276, %rs275;
	shr.u16 	%rs277, %rs276, 7;
	and.b16  	%rs278, %rs277, 24;
	xor.b16  	%rs279, %rs278, %rs274;
	shl.b16 	%rs280, %rs803, 3;
	cvt.s16.s8 	%rs281, %rs280;
	shr.u16 	%rs282, %rs281, 7;
	and.b16  	%rs283, %rs282, 48;
	xor.b16  	%rs284, %rs283, %rs279;
	shl.b16 	%rs285, %rs803, 2;
	cvt.s16.s8 	%rs286, %rs285;
	shr.u16 	%rs287, %rs286, 7;
	and.b16  	%rs288, %rs287, 96;
	xor.b16  	%rs289, %rs288, %rs284;
	shl.b16 	%rs290, %rs803, 1;
	cvt.s16.s8 	%rs291, %rs290;
	shr.s16 	%rs292, %rs291, 7;
	and.b16  	%rs293, %rs292, -64;
	xor.b16  	%rs294, %rs293, %rs289;
	shr.s16 	%rs295, %rs803, 7;
	and.b16  	%rs296, %rs295, -101;
	xor.b16  	%rs297, %rs296, %rs294;
	xor.b16  	%rs298, %rs261, %rs297;
	xor.b16  	%rs299, %rs298, %rs801;
	xor.b16  	%rs53, %rs299, %rs802;
	and.b16  	%rs300, %rs295, 27;
	xor.b16  	%rs301, %rs300, %rs290;
	and.b16  	%rs302, %rs802, 1;
	neg.s16 	%rs303, %rs302;
	and.b16  	%rs304, %rs303, 3;
	shl.b16 	%rs305, %rs802, 6;
	cvt.s16.s8 	%rs306, %rs305;
	shr.u16 	%rs307, %rs306, 7;
	and.b16  	%rs308, %rs307, 6;
	xor.b16  	%rs309, %rs308, %rs304;
	shl.b16 	%rs310, %rs802, 5;
	cvt.s16.s8 	%rs311, %rs310;
	shr.u16 	%rs312, %rs311, 7;
	and.b16  	%rs313, %rs312, 12;
	xor.b16  	%rs314, %rs313, %rs309;
	shl.b16 	%rs315, %rs802, 4;
	cvt.s16.s8 	%rs316, %rs315;
	shr.u16 	%rs317, %rs316, 7;
	and.b16  	%rs318, %rs317, 24;
	xor.b16  	%rs319, %rs318, %rs314;
	shl.b16 	%rs320, %rs802, 3;
	cvt.s16.s8 	%rs321, %rs320;
	shr.u16 	%rs322, %rs321, 7;
	and.b16  	%rs323, %rs322, 48;
	xor.b16  	%rs324, %rs323, %rs319;
	shl.b16 	%rs325, %rs802, 2;
	cvt.s16.s8 	%rs326, %rs325;
	shr.u16 	%rs327, %rs326, 7;
	and.b16  	%rs328, %rs327, 96;
	xor.b16  	%rs329, %rs328, %rs324;
	shl.b16 	%rs330, %rs802, 1;
	cvt.s16.s8 	%rs331, %rs330;
	shr.s16 	%rs332, %rs331, 7;
	and.b16  	%rs333, %rs332, -64;
	xor.b16  	%rs334, %rs333, %rs329;
	shr.s16 	%rs335, %rs802, 7;
	and.b16  	%rs336, %rs335, -101;
	xor.b16  	%rs337, %rs336, %rs334;
	xor.b16  	%rs338, %rs301, %rs337;
	xor.b16  	%rs339, %rs338, %rs801;
	xor.b16  	%rs54, %rs339, %rs804;
	and.b16  	%rs340, %rs335, 27;
	xor.b16  	%rs341, %rs340, %rs330;
	and.b16  	%rs342, %rs801, 1;
	neg.s16 	%rs343, %rs342;
	and.b16  	%rs344, %rs343, 3;
	shl.b16 	%rs345, %rs801, 6;
	cvt.s16.s8 	%rs346, %rs345;
	shr.u16 	%rs347, %rs346, 7;
	and.b16  	%rs348, %rs347, 6;
	xor.b16  	%rs349, %rs348, %rs344;
	shl.b16 	%rs350, %rs801, 5;
	cvt.s16.s8 	%rs351, %rs350;
	shr.u16 	%rs352, %rs351, 7;
	and.b16  	%rs353, %rs352, 12;
	xor.b16  	%rs354, %rs353, %rs349;
	shl.b16 	%rs355, %rs801, 4;
	cvt.s16.s8 	%rs356, %rs355;
	shr.u16 	%rs357, %rs356, 7;
	and.b16  	%rs358, %rs357, 24;
	xor.b16  	%rs359, %rs358, %rs354;
	shl.b16 	%rs360, %rs801, 3;
	cvt.s16.s8 	%rs361, %rs360;
	shr.u16 	%rs362, %rs361, 7;
	and.b16  	%rs363, %rs362, 48;
	xor.b16  	%rs364, %rs363, %rs359;
	shl.b16 	%rs365, %rs801, 2;
	cvt.s16.s8 	%rs366, %rs365;
	shr.u16 	%rs367, %rs366, 7;
	and.b16  	%rs368, %rs367, 96;
	xor.b16  	%rs369, %rs368, %rs364;
	shl.b16 	%rs370, %rs801, 1;
	cvt.s16.s8 	%rs371, %rs370;
	shr.s16 	%rs372, %rs371, 7;
	and.b16  	%rs373, %rs372, -64;
	xor.b16  	%rs374, %rs373, %rs369;
	shr.s16 	%rs375, %rs801, 7;
	and.b16  	%rs376, %rs375, -101;
	xor.b16  	%rs377, %rs376, %rs374;
	xor.b16  	%rs378, %rs341, %rs377;
	xor.b16  	%rs379, %rs378, %rs804;
	xor.b16  	%rs55, %rs379, %rs803;
	and.b16  	%rs380, %rs804, 1;
	neg.s16 	%rs381, %rs380;
	and.b16  	%rs382, %rs381, 3;
	shl.b16 	%rs383, %rs804, 6;
	cvt.s16.s8 	%rs384, %rs383;
	shr.u16 	%rs385, %rs384, 7;
	and.b16  	%rs386, %rs385, 6;
	xor.b16  	%rs387, %rs386, %rs382;
	shl.b16 	%rs388, %rs804, 5;
	cvt.s16.s8 	%rs389, %rs388;
	shr.u16 	%rs390, %rs389, 7;
	and.b16  	%rs391, %rs390, 12;
	xor.b16  	%rs392, %rs391, %rs387;
	shl.b16 	%rs393, %rs804, 4;
	cvt.s16.s8 	%rs394, %rs393;
	shr.u16 	%rs395, %rs394, 7;
	and.b16  	%rs396, %rs395, 24;
	xor.b16  	%rs397, %rs396, %rs392;
	shl.b16 	%rs398, %rs804, 3;
	cvt.s16.s8 	%rs399, %rs398;
	shr.u16 	%rs400, %rs399, 7;
	and.b16  	%rs401, %rs400, 48;
	xor.b16  	%rs402, %rs401, %rs397;
	shl.b16 	%rs403, %rs804, 2;
	cvt.s16.s8 	%rs404, %rs403;
	shr.u16 	%rs405, %rs404, 7;
	and.b16  	%rs406, %rs405, 96;
	xor.b16  	%rs407, %rs406, %rs402;
	shr.s16 	%rs408, %rs258, 7;
	and.b16  	%rs409, %rs408, -64;
	xor.b16  	%rs410, %rs409, %rs407;
	and.b16  	%rs411, %rs259, -101;
	xor.b16  	%rs412, %rs411, %rs410;
	and.b16  	%rs413, %rs375, 27;
	xor.b16  	%rs414, %rs413, %rs370;
	xor.b16  	%rs415, %rs412, %rs414;
	xor.b16  	%rs416, %rs415, %rs802;
	xor.b16  	%rs801, %rs416, %rs803;
	shl.b16 	%rs417, %rs809, 1;
	cvt.s16.s8 	%rs418, %rs417;
	shr.s16 	%rs419, %rs809, 7;
	and.b16  	%rs420, %rs419, 27;
	xor.b16  	%rs421, %rs420, %rs417;
	and.b16  	%rs422, %rs810, 1;
	neg.s16 	%rs423, %rs422;
	and.b16  	%rs424, %rs423, 3;
	shl.b16 	%rs425, %rs810, 6;
	cvt.s16.s8 	%rs426, %rs425;
	shr.u16 	%rs427, %rs426, 7;
	and.b16  	%rs428, %rs427, 6;
	xor.b16  	%rs429, %rs428, %rs424;
	shl.b16 	%rs430, %rs810, 5;
	cvt.s16.s8 	%rs431, %rs430;
	shr.u16 	%rs432, %rs431, 7;
	and.b16  	%rs433, %rs432, 12;
	xor.b16  	%rs434, %rs433, %rs429;
	shl.b16 	%rs435, %rs810, 4;
	cvt.s16.s8 	%rs436, %rs435;
	shr.u16 	%rs437, %rs436, 7;
	and.b16  	%rs438, %rs437, 24;
	xor.b16  	%rs439, %rs438, %rs434;
	shl.b16 	%rs440, %rs810, 3;
	cvt.s16.s8 	%rs441, %rs440;
	shr.u16 	%rs442, %rs441, 7;
	and.b16  	%rs443, %rs442, 48;
	xor.b16  	%rs444, %rs443, %rs439;
	shl.b16 	%rs445, %rs810, 2;
	cvt.s16.s8 	%rs446, %rs445;
	shr.u16 	%rs447, %rs446, 7;
	and.b16  	%rs448, %rs447, 96;
	xor.b16  	%rs449, %rs448, %rs444;
	shl.b16 	%rs450, %rs810, 1;
	cvt.s16.s8 	%rs451, %rs450;
	shr.s16 	%rs452, %rs451, 7;
	and.b16  	%rs453, %rs452, -64;
	xor.b16  	%rs454, %rs453, %rs449;
	shr.s16 	%rs455, %rs810, 7;
	and.b16  	%rs456, %rs455, -101;
	xor.b16  	%rs457, %rs456, %rs454;
	xor.b16  	%rs458, %rs421, %rs457;
	xor.b16  	%rs459, %rs458, %rs812;
	xor.b16  	%rs57, %rs459, %rs811;
	and.b16  	%rs460, %rs455, 27;
	xor.b16  	%rs461, %rs460, %rs450;
	and.b16  	%rs462, %rs811, 1;
	neg.s16 	%rs463, %rs462;
	and.b16  	%rs464, %rs463, 3;
	shl.b16 	%rs465, %rs811, 6;
	cvt.s16.s8 	%rs466, %rs465;
	shr.u16 	%rs467, %rs466, 7;
	and.b16  	%rs468, %rs467, 6;
	xor.b16  	%rs469, %rs468, %rs464;
	shl.b16 	%rs470, %rs811, 5;
	cvt.s16.s8 	%rs471, %rs470;
	shr.u16 	%rs472, %rs471, 7;
	and.b16  	%rs473, %rs472, 12;
	xor.b16  	%rs474, %rs473, %rs469;
	shl.b16 	%rs475, %rs811, 4;
	cvt.s16.s8 	%rs476, %rs475;
	shr.u16 	%rs477, %rs476, 7;
	and.b16  	%rs478, %rs477, 24;
	xor.b16  	%rs479, %rs478, %rs474;
	shl.b16 	%rs480, %rs811, 3;
	cvt.s16.s8 	%rs481, %rs480;
	shr.u16 	%rs482, %rs481, 7;
	and.b16  	%rs483, %rs482, 48;
	xor.b16  	%rs484, %rs483, %rs479;
	shl.b16 	%rs485, %rs811, 2;
	cvt.s16.s8 	%rs486, %rs485;
	shr.u16 	%rs487, %rs486, 7;
	and.b16  	%rs488, %rs487, 96;
	xor.b16  	%rs489, %rs488, %rs484;
	shl.b16 	%rs490, %rs811, 1;
	cvt.s16.s8 	%rs491, %rs490;
	shr.s16 	%rs492, %rs491, 7;
	and.b16  	%rs493, %rs492, -64;
	xor.b16  	%rs494, %rs493, %rs489;
	shr.s16 	%rs495, %rs811, 7;
	and.b16  	%rs496, %rs495, -101;
	xor.b16  	%rs497, %rs496, %rs494;
	xor.b16  	%rs498, %rs461, %rs497;
	xor.b16  	%rs499, %rs498, %rs812;
	xor.b16  	%rs58, %rs499, %rs809;
	and.b16  	%rs500, %rs495, 27;
	xor.b16  	%rs501, %rs500, %rs490;
	and.b16  	%rs502, %rs812, 1;
	neg.s16 	%rs503, %rs502;
	and.b16  	%rs504, %rs503, 3;
	shl.b16 	%rs505, %rs812, 6;
	cvt.s16.s8 	%rs506, %rs505;
	shr.u16 	%rs507, %rs506, 7;
	and.b16  	%rs508, %rs507, 6;
	xor.b16  	%rs509, %rs508, %rs504;
	shl.b16 	%rs510, %rs812, 5;
	cvt.s16.s8 	%rs511, %rs510;
	shr.u16 	%rs512, %rs511, 7;
	and.b16  	%rs513, %rs512, 12;
	xor.b16  	%rs514, %rs513, %rs509;
	shl.b16 	%rs515, %rs812, 4;
	cvt.s16.s8 	%rs516, %rs515;
	shr.u16 	%rs517, %rs516, 7;
	and.b16  	%rs518, %rs517, 24;
	xor.b16  	%rs519, %rs518, %rs514;
	shl.b16 	%rs520, %rs812, 3;
	cvt.s16.s8 	%rs521, %rs520;
	shr.u16 	%rs522, %rs521, 7;
	and.b16  	%rs523, %rs522, 48;
	xor.b16  	%rs524, %rs523, %rs519;
	shl.b16 	%rs525, %rs812, 2;
	cvt.s16.s8 	%rs526, %rs525;
	shr.u16 	%rs527, %rs526, 7;
	and.b16  	%rs528, %rs527, 96;
	xor.b16  	%rs529, %rs528, %rs524;
	shl.b16 	%rs530, %rs812, 1;
	cvt.s16.s8 	%rs531, %rs530;
	shr.s16 	%rs532, %rs531, 7;
	and.b16  	%rs533, %rs532, -64;
	xor.b16  	%rs534, %rs533, %rs529;
	shr.s16 	%rs535, %rs812, 7;
	and.b16  	%rs536, %rs535, -101;
	xor.b16  	%rs537, %rs536, %rs534;
	xor.b16  	%rs538, %rs501, %rs537;
	xor.b16  	%rs539, %rs538, %rs809;
	xor.b16  	%rs59, %rs539, %rs810;
	and.b16  	%rs540, %rs809, 1;
	neg.s16 	%rs541, %rs540;
	and.b16  	%rs542, %rs541, 3;
	shl.b16 	%rs543, %rs809, 6;
	cvt.s16.s8 	%rs544, %rs543;
	shr.u16 	%rs545, %rs544, 7;
	and.b16  	%rs546, %rs545, 6;
	xor.b16  	%rs547, %rs546, %rs542;
	shl.b16 	%rs548, %rs809, 5;
	cvt.s16.s8 	%rs549, %rs548;
	shr.u16 	%rs550, %rs549, 7;
	and.b16  	%rs551, %rs550, 12;
	xor.b16  	%rs552, %rs551, %rs547;
	shl.b16 	%rs553, %rs809, 4;
	cvt.s16.s8 	%rs554, %rs553;
	shr.u16 	%rs555, %rs554, 7;
	and.b16  	%rs556, %rs555, 24;
	xor.b16  	%rs557, %rs556, %rs552;
	shl.b16 	%rs558, %rs809, 3;
	cvt.s16.s8 	%rs559, %rs558;
	shr.u16 	%rs560, %rs559, 7;
	and.b16  	%rs561, %rs560, 48;
	xor.b16  	%rs562, %rs561, %rs557;
	shl.b16 	%rs563, %rs809, 2;
	cvt.s16.s8 	%rs564, %rs563;
	shr.u16 	%rs565, %rs564, 7;
	and.b16  	%rs566, %rs565, 96;
	xor.b16  	%rs567, %rs566, %rs562;
	shr.s16 	%rs568, %rs418, 7;
	and.b16  	%rs569, %rs568, -64;
	xor.b16  	%rs570, %rs569, %rs567;
	and.b16  	%rs571, %rs419, -101;
	xor.b16  	%rs572, %rs571, %rs570;
	and.b16  	%rs573, %rs535, 27;
	xor.b16  	%rs574, %rs573, %rs530;
	xor.b16  	%rs575, %rs572, %rs574;
	xor.b16  	%rs576, %rs575, %rs811;
	xor.b16  	%rs812, %rs576, %rs810;
	shl.b16 	%rs577, %rs813, 1;
	cvt.s16.s8 	%rs578, %rs577;
	shr.s16 	%rs579, %rs813, 7;
	and.b16  	%rs580, %rs579, 27;
	xor.b16  	%rs581, %rs580, %rs577;
	and.b16  	%rs582, %rs814, 1;
	neg.s16 	%rs583, %rs582;
	and.b16  	%rs584, %rs583, 3;
	shl.b16 	%rs585, %rs814, 6;
	cvt.s16.s8 	%rs586, %rs585;
	shr.u16 	%rs587, %rs586, 7;
	and.b16  	%rs588, %rs587, 6;
	xor.b16  	%rs589, %rs588, %rs584;
	shl.b16 	%rs590, %rs814, 5;
	cvt.s16.s8 	%rs591, %rs590;
	shr.u16 	%rs592, %rs591, 7;
	and.b16  	%rs593, %rs592, 12;
	xor.b16  	%rs594, %rs593, %rs589;
	shl.b16 	%rs595, %rs814, 4;
	cvt.s16.s8 	%rs596, %rs595;
	shr.u16 	%rs597, %rs596, 7;
	and.b16  	%rs598, %rs597, 24;
	xor.b16  	%rs599, %rs598, %rs594;
	shl.b16 	%rs600, %rs814, 3;
	cvt.s16.s8 	%rs601, %rs600;
	shr.u16 	%rs602, %rs601, 7;
	and.b16  	%rs603, %rs602, 48;
	xor.b16  	%rs604, %rs603, %rs599;
	shl.b16 	%rs605, %rs814, 2;
	cvt.s16.s8 	%rs606, %rs605;
	shr.u16 	%rs607, %rs606, 7;
	and.b16  	%rs608, %rs607, 96;
	xor.b16  	%rs609, %rs608, %rs604;
	shl.b16 	%rs610, %rs814, 1;
	cvt.s16.s8 	%rs611, %rs610;
	shr.s16 	%rs612, %rs611, 7;
	and.b16  	%rs613, %rs612, -64;
	xor.b16  	%rs614, %rs613, %rs609;
	shr.s16 	%rs615, %rs814, 7;
	and.b16  	%rs616, %rs615, -101;
	xor.b16  	%rs617, %rs616, %rs614;
	xor.b16  	%rs618, %rs581, %rs617;
	xor.b16  	%rs619, %rs618, %rs816;
	xor.b16  	%rs61, %rs619, %rs815;
	and.b16  	%rs620, %rs615, 27;
	xor.b16  	%rs621, %rs620, %rs610;
	and.b16  	%rs622, %rs815, 1;
	neg.s16 	%rs623, %rs622;
	and.b16  	%rs624, %rs623, 3;
	shl.b16 	%rs625, %rs815, 6;
	cvt.s16.s8 	%rs626, %rs625;
	shr.u16 	%rs627, %rs626, 7;
	and.b16  	%rs628, %rs627, 6;
	xor.b16  	%rs629, %rs628, %rs624;
	shl.b16 	%rs630, %rs815, 5;
	cvt.s16.s8 	%rs631, %rs630;
	shr.u16 	%rs632, %rs631, 7;
	and.b16  	%rs633, %rs632, 12;
	xor.b16  	%rs634, %rs633, %rs629;
	shl.b16 	%rs635, %rs815, 4;
	cvt.s16.s8 	%rs636, %rs635;
	shr.u16 	%rs637, %rs636, 7;
	and.b16  	%rs638, %rs637, 24;
	xor.b16  	%rs639, %rs638, %rs634;
	shl.b16 	%rs640, %rs815, 3;
	cvt.s16.s8 	%rs641, %rs640;
	shr.u16 	%rs642, %rs641, 7;
	and.b16  	%rs643, %rs642, 48;
	xor.b16  	%rs644, %rs643, %rs639;
	shl.b16 	%rs645, %rs815, 2;
	cvt.s16.s8 	%rs646, %rs645;
	shr.u16 	%rs647, %rs646, 7;
	and.b16  	%rs648, %rs647, 96;
	xor.b16  	%rs649, %rs648, %rs644;
	shl.b16 	%rs650, %rs815, 1;
	cvt.s16.s8 	%rs651, %rs650;
	shr.s16 	%rs652, %rs651, 7;
	and.b16  	%rs653, %rs652, -64;
	xor.b16  	%rs654, %rs653, %rs649;
	shr.s16 	%rs655, %rs815, 7;
	and.b16  	%rs656, %rs655, -101;
	xor.b16  	%rs657, %rs656, %rs654;
	xor.b16  	%rs658, %rs621, %rs657;
	xor.b16  	%rs659, %rs658, %rs816;
	xor.b16  	%rs62, %rs659, %rs813;
	and.b16  	%rs660, %rs655, 27;
	xor.b16  	%rs661, %rs660, %rs650;
	and.b16  	%rs662, %rs816, 1;
	neg.s16 	%rs663, %rs662;
	and.b16  	%rs664, %rs663, 3;
	shl.b16 	%rs665, %rs816, 6;
	cvt.s16.s8 	%rs666, %rs665;
	shr.u16 	%rs667, %rs666, 7;
	and.b16  	%rs668, %rs667, 6;
	xor.b16  	%rs669, %rs668, %rs664;
	shl.b16 	%rs670, %rs816, 5;
	cvt.s16.s8 	%rs671, %rs670;
	shr.u16 	%rs672, %rs671, 7;
	and.b16  	%rs673, %rs672, 12;
	xor.b16  	%rs674, %rs673, %rs669;
	shl.b16 	%rs675, %rs816, 4;
	cvt.s16.s8 	%rs676, %rs675;
	shr.u16 	%rs677, %rs676, 7;
	and.b16  	%rs678, %rs677, 24;
	xor.b16  	%rs679, %rs678, %rs674;
	shl.b16 	%rs680, %rs816, 3;
	cvt.s16.s8 	%rs681, %rs680;
	shr.u16 	%rs682, %rs681, 7;
	and.b16  	%rs683, %rs682, 48;
	xor.b16  	%rs684, %rs683, %rs679;
	shl.b16 	%rs685, %rs816, 2;
	cvt.s16.s8 	%rs686, %rs685;
	shr.u16 	%rs687, %rs686, 7;
	and.b16  	%rs688, %rs687, 96;
	xor.b16  	%rs689, %rs688, %rs684;
	shl.b16 	%rs690, %rs816, 1;
	cvt.s16.s8 	%rs691, %rs690;
	shr.s16 	%rs692, %rs691, 7;
	and.b16  	%rs693, %rs692, -64;
	xor.b16  	%rs694, %rs693, %rs689;
	shr.s16 	%rs695, %rs816, 7;
	and.b16  	%rs696, %rs695, -101;
	xor.b16  	%rs697, %rs696, %rs694;
	xor.b16  	%rs698, %rs661, %rs697;
	xor.b16  	%rs699, %rs698, %rs813;
	xor.b16  	%rs63, %rs699, %rs814;
	and.b16  	%rs700, %rs813, 1;
	neg.s16 	%rs701, %rs700;
	and.b16  	%rs702, %rs701, 3;
	shl.b16 	%rs703, %rs813, 6;
	cvt.s16.s8 	%rs704, %rs703;
	shr.u16 	%rs705, %rs704, 7;
	and.b16  	%rs706, %rs705, 6;
	xor.b16  	%rs707, %rs706, %rs702;
	shl.b16 	%rs708, %rs813, 5;
	cvt.s16.s8 	%rs709, %rs708;
	shr.u16 	%rs710, %rs709, 7;
	and.b16  	%rs711, %rs710, 12;
	xor.b16  	%rs712, %rs711, %rs707;
	shl.b16 	%rs713, %rs813, 4;
	cvt.s16.s8 	%rs714, %rs713;
	shr.u16 	%rs715, %rs714, 7;
	and.b16  	%rs716, %rs715, 24;
	xor.b16  	%rs717, %rs716, %rs712;
	shl.b16 	%rs718, %rs813, 3;
	cvt.s16.s8 	%rs719, %rs718;
	shr.u16 	%rs720, %rs719, 7;
	and.b16  	%rs721, %rs720, 48;
	xor.b16  	%rs722, %rs721, %rs717;
	shl.b16 	%rs723, %rs813, 2;
	cvt.s16.s8 	%rs724, %rs723;
	shr.u16 	%rs725, %rs724, 7;
	and.b16  	%rs726, %rs725, 96;
	xor.b16  	%rs727, %rs726, %rs722;
	shr.s16 	%rs728, %rs578, 7;
	and.b16  	%rs729, %rs728, -64;
	xor.b16  	%rs730, %rs729, %rs727;
	and.b16  	%rs731, %rs579, -101;
	xor.b16  	%rs732, %rs731, %rs730;
	and.b16  	%rs733, %rs695, 27;
	xor.b16  	%rs734, %rs733, %rs690;
	xor.b16  	%rs735, %rs732, %rs734;
	xor.b16  	%rs736, %rs735, %rs815;
	xor.b16  	%rs816, %rs736, %rs814;
	mov.u16 	%rs802, %rs55;
	mov.u16 	%rs803, %rs54;
	mov.u16 	%rs804, %rs53;
	mov.u16 	%rs806, %rs51;
	mov.u16 	%rs807, %rs50;
	mov.u16 	%rs808, %rs49;
	mov.u16 	%rs809, %rs57;
	mov.u16 	%rs810, %rs58;
	mov.u16 	%rs811, %rs59;
	mov.u16 	%rs813, %rs61;
	mov.u16 	%rs814, %rs62;
	mov.u16 	%rs815, %rs63;
$L__BB0_4:
	ld.global.u8 	%rs737, [%rd71+-7];
	xor.b16  	%rs792, %rs808, %rs737;
	ld.global.u8 	%rs738, [%rd71+-6];
	xor.b16  	%rs791, %rs807, %rs738;
	ld.global.u8 	%rs739, [%rd71+-5];
	xor.b16  	%rs790, %rs806, %rs739;
	ld.global.u8 	%rs740, [%rd71+-4];
	xor.b16  	%rs789, %rs805, %rs740;
	ld.global.u8 	%rs741, [%rd71+-3];
	xor.b16  	%rs788, %rs804, %rs741;
	ld.global.u8 	%rs742, [%rd71+-2];
	xor.b16  	%rs787, %rs803, %rs742;
	ld.global.u8 	%rs743, [%rd71+-1];
	xor.b16  	%rs786, %rs802, %rs743;
	ld.global.u8 	%rs744, [%rd71];
	xor.b16  	%rs785, %rs801, %rs744;
	ld.global.u8 	%rs745, [%rd71+1];
	xor.b16  	%rs793, %rs809, %rs745;
	ld.global.u8 	%rs746, [%rd71+2];
	xor.b16  	%rs794, %rs810, %rs746;
	ld.global.u8 	%rs747, [%rd71+3];
	xor.b16  	%rs795, %rs811, %rs747;
	ld.global.u8 	%rs748, [%rd71+4];
	xor.b16  	%rs796, %rs812, %rs748;
	ld.global.u8 	%rs749, [%rd71+5];
	xor.b16  	%rs797, %rs813, %rs749;
	ld.global.u8 	%rs750, [%rd71+6];
	xor.b16  	%rs798, %rs814, %rs750;
	ld.global.u8 	%rs751, [%rd71+7];
	xor.b16  	%rs799, %rs815, %rs751;
	ld.global.u8 	%rs752, [%rd71+8];
	xor.b16  	%rs800, %rs816, %rs752;
	add.s32 	%r12, %r12, -16;
	add.s64 	%rd71, %rd71, 16;
	setp.ne.s32 	%p3, %r12, -16;
	@%p3 bra 	$L__BB0_2;
	cvta.to.global.u64 	%rd69, %rd5;
	cvta.to.global.u64 	%rd70, %rd4;
	ld.global.u8 	%rs753, [%rd70];
	xor.b16  	%rs754, %rs792, %rs753;
	st.global.u8 	[%rd69], %rs754;
	ld.global.u8 	%rs755, [%rd70+1];
	xor.b16  	%rs756, %rs791, %rs755;
	st.global.u8 	[%rd69+1], %rs756;
	ld.global.u8 	%rs757, [%rd70+2];
	xor.b16  	%rs758, %rs790, %rs757;
	st.global.u8 	[%rd69+2], %rs758;
	ld.global.u8 	%rs759, [%rd70+3];
	xor.b16  	%rs760, %rs789, %rs759;
	st.global.u8 	[%rd69+3], %rs760;
	ld.global.u8 	%rs761, [%rd70+4];
	xor.b16  	%rs762, %rs788, %rs761;
	st.global.u8 	[%rd69+4], %rs762;
	ld.global.u8 	%rs763, [%rd70+5];
	xor.b16  	%rs764, %rs787, %rs763;
	st.global.u8 	[%rd69+5], %rs764;
	ld.global.u8 	%rs765, [%rd70+6];
	xor.b16  	%rs766, %rs786, %rs765;
	st.global.u8 	[%rd69+6], %rs766;
	ld.global.u8 	%rs767, [%rd70+7];
	xor.b16  	%rs768, %rs785, %rs767;
	st.global.u8 	[%rd69+7], %rs768;
	ld.global.u8 	%rs769, [%rd70+8];
	xor.b16  	%rs770, %rs793, %rs769;
	st.global.u8 	[%rd69+8], %rs770;
	ld.global.u8 	%rs771, [%rd70+9];
	xor.b16  	%rs772, %rs794, %rs771;
	st.global.u8 	[%rd69+9], %rs772;
	ld.global.u8 	%rs773, [%rd70+10];
	xor.b16  	%rs774, %rs795, %rs773;
	st.global.u8 	[%rd69+10], %rs774;
	ld.global.u8 	%rs775, [%rd70+11];
	xor.b16  	%rs776, %rs796, %rs775;
	st.global.u8 	[%rd69+11], %rs776;
	ld.global.u8 	%rs777, [%rd70+12];
	xor.b16  	%rs778, %rs797, %rs777;
	st.global.u8 	[%rd69+12], %rs778;
	ld.global.u8 	%rs779, [%rd70+13];
	xor.b16  	%rs780, %rs798, %rs779;
	st.global.u8 	[%rd69+13], %rs780;
	ld.global.u8 	%rs781, [%rd70+14];
	xor.b16  	%rs782, %rs799, %rs781;
	st.global.u8 	[%rd69+14], %rs782;
	ld.global.u8 	%rs783, [%rd70+15];
	xor.b16  	%rs784, %rs800, %rs783;
	st.global.u8 	[%rd69+15], %rs784;
$L__BB0_6:
	ret;

}


// ===== COMPILED SASS (sm_100) =====

	.target	sm_100

	.elftype	@"ET_EXEC"


//--------------------- .note.nv.tkinfo           --------------------------
	.section	.note.nv.tkinfo,"",@"SHT_NOTE"
	.sectionflags	@"SHF_NOTE_NV_TKINFO"
	.tkinfo
        /*0018*/ 	.word	0x00000002
        /*0030*/ 	.string	""
        /*0030*/ 	.string	"ptxas"
        /*0030*/ 	.string	"Cuda compilation tools, release 13.0, V13.0.88"
        /*0030*/ 	.string	"Build cuda_13.0.r13.0/compiler.36424714_0"
        /*0030*/ 	.string	"-arch sm_100 -m 64 "



//--------------------- .note.nv.cuinfo           --------------------------
	.section	.note.nv.cuinfo,"",@"SHT_NOTE"
	.sectionflags	@"SHF_NOTE_NV_CUINFO"
        /*0018*/ 	.short	0x0002
        /*001a*/ 	.short	0x0064
        /*001c*/ 	.short	0x0082
	.zero		2


//--------------------- .nv.info                  --------------------------
	.section	.nv.info,"",@"SHT_CUDA_INFO"
	.align	4


	//----- nvinfo : EIATTR_REGCOUNT
	.align		4
        /*0000*/ 	.byte	0x04, 0x2f
        /*0002*/ 	.short	(.L_3 - .L_2)
	.align		4
.L_2:
        /*0004*/ 	.word	index@(_Z22aes_ctr_encrypt_kernelPhS_S_S_y)
        /*0008*/ 	.word	0x00000020


	//----- nvinfo : EIATTR_FRAME_SIZE
	.align		4
.L_3:
        /*000c*/ 	.byte	0x04, 0x11
        /*000e*/ 	.short	(.L_5 - .L_4)
	.align		4
.L_4:
        /*0010*/ 	.word	index@(_Z22aes_ctr_encrypt_kernelPhS_S_S_y)
        /*0014*/ 	.word	0x00000000


	//----- nvinfo : EIATTR_MIN_STACK_SIZE
	.align		4
.L_5:
        /*0018*/ 	.byte	0x04, 0x12
        /*001a*/ 	.short	(.L_7 - .L_6)
	.align		4
.L_6:
        /*001c*/ 	.word	index@(_Z22aes_ctr_encrypt_kernelPhS_S_S_y)
        /*0020*/ 	.word	0x00000000
.L_7:


//--------------------- .nv.compat                --------------------------
	.section	.nv.compat,"",@"SHT_CUDA_COMPAT_INFO"
	.align	4
        /*0000*/ 	.byte	0x02, 0x09, 0x00, 0x00, 0x02, 0x02, 0x01, 0x00, 0x02, 0x05, 0x05, 0x00, 0x03, 0x07, 0x01, 0x01
        /*0010*/ 	.byte	0x02, 0x03, 0x00, 0x00, 0x02, 0x06, 0x01, 0x00, 0x04, 0x0b, 0x08, 0x00, 0x09, 0x00, 0x00, 0x00
        /*0020*/ 	.byte	0x00, 0x00, 0x00, 0x00


//--------------------- .nv.info._Z22aes_ctr_encrypt_kernelPhS_S_S_y --------------------------
	.section	.nv.info._Z22aes_ctr_encrypt_kernelPhS_S_S_y,"",@"SHT_CUDA_INFO"
	.sectionflags	@""
	.align	4


	//----- nvinfo : EIATTR_CUDA_API_VERSION
	.align		4
        /*0000*/ 	.byte	0x04, 0x37
        /*0002*/ 	.short	(.L_9 - .L_8)
.L_8:
        /*0004*/ 	.word	0x00000082


	//----- nvinfo : EIATTR_KPARAM_INFO
	.align		4
.L_9:
        /*0008*/ 	.byte	0x04, 0x17
        /*000a*/ 	.short	(.L_11 - .L_10)
.L_10:
        /*000c*/ 	.word	0x00000000
        /*0010*/ 	.short	0x0004
        /*0012*/ 	.short	0x0020
        /*0014*/ 	.byte	0x00, 0xf0, 0x21, 0x00


	//----- nvinfo : EIATTR_KPARAM_INFO
	.align		4
.L_11:
        /*0018*/ 	.byte	0x04, 0x17
        /*001a*/ 	.short	(.L_13 - .L_12)
.L_12:
        /*001c*/ 	.word	0x00000000
        /*0020*/ 	.short	0x0003
        /*0022*/ 	.short	0x0018
        /*0024*/ 	.byte	0x00, 0xf5, 0x21, 0x00


	//----- nvinfo : EIATTR_KPARAM_INFO
	.align		4
.L_13:
        /*0028*/ 	.byte	0x04, 0x17
        /*002a*/ 	.short	(.L_15 - .L_14)
.L_14:
        /*002c*/ 	.word	0x00000000
        /*0030*/ 	.short	0x0002
        /*0032*/ 	.short	0x0010
        /*0034*/ 	.byte	0x00, 0xf5, 0x21, 0x00


	//----- nvinfo : EIATTR_KPARAM_INFO
	.align		4
.L_15:
        /*0038*/ 	.byte	0x04, 0x17
        /*003a*/ 	.short	(.L_17 - .L_16)
.L_16:
        /*003c*/ 	.word	0x00000000
        /*0040*/ 	.short	0x0001
        /*0042*/ 	.short	0x0008
        /*0044*/ 	.byte	0x00, 0xf5, 0x21, 0x00


	//----- nvinfo : EIATTR_KPARAM_INFO
	.align		4
.L_17:
        /*0048*/ 	.byte	0x04, 0x17
        /*004a*/ 	.short	(.L_19 - .L_18)
.L_18:
        /*004c*/ 	.word	0x00000000
        /*0050*/ 	.short	0x0000
        /*0052*/ 	.short	0x0000
        /*0054*/ 	.byte	0x00, 0xf5, 0x21, 0x00


	//----- nvinfo : EIATTR_SPARSE_MMA_MASK
	.align		4
.L_19:
        /*0058*/ 	.byte	0x03, 0x50
        /*005a*/ 	.short	0x0000


	//----- nvinfo : EIATTR_MAXREG_COUNT
	.align		4
        /*005c*/ 	.byte	0x03, 0x1b
        /*005e*/ 	.short	0x00ff


	//----- nvinfo : EIATTR_MERCURY_ISA_VERSION
	.align		4
        /*0060*/ 	.byte	0x03, 0x5f
        /*0062*/ 	.short	0x0101


	//----- nvinfo : EIATTR_VRC_CTA_INIT_COUNT
	.align		4
        /*0064*/ 	.byte	0x02, 0x4a
	.zero		1
	.zero		1


	//----- nvinfo : EIATTR_EXIT_INSTR_OFFSETS
	.align		4
        /*0068*/ 	.byte	0x04, 0x1c
        /*006a*/ 	.short	(.L_21 - .L_20)


	//   ....[0]....
.L_20:
        /*006c*/ 	.word	0x00000060


	//   ....[1]....
        /*0070*/ 	.word	0x00003270


	//----- nvinfo : EIATTR_CBANK_PARAM_SIZE
	.align		4
.L_21:
        /*0074*/ 	.byte	0x03, 0x19
        /*0076*/ 	.short	0x0028


	//----- nvinfo : EIATTR_PARAM_CBANK
	.align		4
        /*0078*/ 	.byte	0x04, 0x0a
        /*007a*/ 	.short	(.L_23 - .L_22)
	.align		4
.L_22:
        /*007c*/ 	.word	index@(.nv.constant0._Z22aes_ctr_encrypt_kernelPhS_S_S_y)
        /*0080*/ 	.short	0x0380
        /*0082*/ 	.short	0x0028


	//----- nvinfo : EIATTR_SW_WAR
	.align		4
.L_23:
        /*0084*/ 	.byte	0x04, 0x36
        /*0086*/ 	.short	(.L_25 - .L_24)
.L_24:
        /*0088*/ 	.word	0x00000008
.L_25:


//--------------------- .nv.callgraph             --------------------------
	.section	.nv.callgraph,"",@"SHT_CUDA_CALLGRAPH"
	.align	4
	.sectionentsize	8
	.align		4
        /*0000*/ 	.word	0x00000000
	.align		4
        /*0004*/ 	.word	0xffffffff
	.align		4
        /*0008*/ 	.word	0x00000000
	.align		4
        /*000c*/ 	.word	0xfffffffe
	.align		4
        /*0010*/ 	.word	0x00000000
	.align		4
        /*0014*/ 	.word	0xfffffffd
	.align		4
        /*0018*/ 	.word	0x00000000
	.align		4
        /*001c*/ 	.word	0xfffffffc


//--------------------- .nv.constant3             --------------------------
	.section	.nv.constant3,"a",@progbits
.nv.constant3:
	.type		d_sbox,@object
	.size		d_sbox,(d_rcon - d_sbox)
d_sbox:
	.zero		256
	.type		d_rcon,@object
	.size		d_rcon,(.L_1 - d_rcon)
d_rcon:
	.zero		11
.L_1:


//--------------------- .text._Z22aes_ctr_encrypt_kernelPhS_S_S_y --------------------------
	.section	.text._Z22aes_ctr_encrypt_kernelPhS_S_S_y,"ax",@progbits
	.align	128
        .global         _Z22aes_ctr_encrypt_kernelPhS_S_S_y
        .type           _Z22aes_ctr_encrypt_kernelPhS_S_S_y,@function
        .size           _Z22aes_ctr_encrypt_kernelPhS_S_S_y,(.L_x_3 - _Z22aes_ctr_encrypt_kernelPhS_S_S_y)
        .other          _Z22aes_ctr_encrypt_kernelPhS_S_S_y,@"STO_CUDA_ENTRY STV_DEFAULT"
_Z22aes_ctr_encrypt_kernelPhS_S_S_y:
.text._Z22aes_ctr_encrypt_kernelPhS_S_S_y:
[----:B------:R-:W-:Y:S01]  /*0000*/  LDC R1, c[0x0][0x37c] ;  /* 0x0000df00ff017b82 */ /* 0x000fe20000000800 */
[----:B------:R-:W0:Y:S07]  /*0010*/  S2R R3, SR_TID.X ;  /* 0x0000000000037919 */ /* 0x000e2e0000002100 */
[----:B------:R-:W0:Y:S08]  /*0020*/  S2UR UR4, SR_CTAID.X ;  /* 0x00000000000479c3 */ /* 0x000e300000002500 */
[----:B------:R-:W0:Y:S02]  /*0030*/  LDC R0, c[0x0][0x360] ;  /* 0x0000d800ff007b82 */ /* 0x000e240000000800 */
[----:B0-----:R-:W-:-:S05]  /*0040*/  IMAD R0, R0, UR4, R3 ;  /* 0x0000000400007c24 */ /* 0x001fca000f8e0203 */
[----:B------:R-:W-:-:S13]  /*0050*/  ISETP.GT.AND P0, PT, R0, 0xf, PT ;  /* 0x0000000f0000780c */ /* 0x000fda0003f04270 */
[----:B------:R-:W-:Y:S05]  /*0060*/  @P0 EXIT ;  /* 0x000000000000094d */ /* 0x000fea0003800000 */
[----:B------:R-:W0:Y:S01]  /*0070*/  LDC.64 R4, c[0x0][0x398] ;  /* 0x0000e600ff047b82 */ /* 0x000e220000000a00 */
[----:B------:R-:W0:Y:S01]  /*0080*/  LDCU.64 UR6, c[0x0][0x358] ;  /* 0x00006b00ff0677ac */ /* 0x000e220008000a00 */
[----:B------:R-:W1:Y:S01]  /*0090*/  LDCU.64 UR8, c[0x0][0x3a0] ;  /* 0x00007400ff0877ac */ /* 0x000e620008000a00 */
[----:B------:R-:W2:Y:S01]  /*00a0*/  LDCU.64 UR4, c[0x0][0x390] ;  /* 0x00007200ff0477ac */ /* 0x000ea20008000a00 */
[----:B0-----:R0:W5:Y:S04]  /*00b0*/  LDG.E.U8 R16, desc[UR6][R4.64] ;  /* 0x0000000604107981 */ /* 0x001168000c1e1100 */
[----:B------:R0:W5:Y:S04]  /*00c0*/  LDG.E.U8 R15, desc[UR6][R4.64+0x1] ;  /* 0x00000106040f7981 */ /* 0x000168000c1e1100 */
[----:B------:R0:W5:Y:S04]  /*00d0*/  LDG.E.U8 R14, desc[UR6][R4.64+0x2] ;  /* 0x00000206040e7981 */ /* 0x000168000c1e1100 */
[----:B------:R0:W5:Y:S04]  /*00e0*/  LDG.E.U8 R13, desc[UR6][R4.64+0x3] ;  /* 0x00000306040d7981 */ /* 0x000168000c1e1100 */
[----:B------:R0:W5:Y:S04]  /*00f0*/  LDG.E.U8 R9, desc[UR6][R4.64+0x4] ;  /* 0x0000040604097981 */ /* 0x000168000c1e1100 */
[----:B------:R0:W5:Y:S04]  /*0100*/  LDG.E.U8 R8, desc[UR6][R4.64+0x5] ;  /* 0x0000050604087981 */ /* 0x000168000c1e1100 */
[----:B------:R0:W5:Y:S04]  /*0110*/  LDG.E.U8 R7, desc[UR6][R4.64+0x6] ;  /* 0x0000060604077981 */ /* 0x000168000c1e1100 */
[----:B------:R0:W5:Y:S01]  /*0120*/  LDG.E.U8 R6, desc[UR6][R4.64+0x7] ;  /* 0x0000070604067981 */ /* 0x000162000c1e1100 */
[----:B-1----:R-:W-:Y:S01]  /*0130*/  IADD3 R10, P0, PT, R0, UR8, RZ ;  /* 0x00000008000a7c10 */ /* 0x002fe2000ff1e0ff */
[----:B--2---:R-:W-:-:S03]  /*0140*/  UIADD3 UR4, UP0, UPT, UR4, 0x7, URZ ;  /* 0x0000000704047890 */ /* 0x004fc6000ff1e0ff */
[----:B------:R-:W-:Y:S01]  /*0150*/  LEA.HI.X.SX32 R17, R0, UR9, 0x1, P0 ;  /* 0x0000000900117c11 */ /* 0x000fe200080f0eff */
[----:B------:R-:W-:Y:S01]  /*0160*/  UIADD3.X UR5, UPT, UPT, URZ, UR5, URZ, UP0, !UPT ;  /* 0x00000005ff057290 */ /* 0x000fe200087fe4ff */
[C---:B------:R-:W-:Y:S01]  /*0170*/  PRMT R0, R10.reuse, 0x7610, R0 ;  /* 0x000076100a007816 */ /* 0x040fe20000000000 */
[----:B------:R-:W-:Y:S01]  /*0180*/  IMAD.U32 R2, RZ, RZ, UR4 ;  /* 0x00000004ff027e24 */ /* 0x000fe2000f8e00ff */
[C-C-:B------:R-:W-:Y:S01]  /*0190*/  SHF.R.U64 R12, R10.reuse, 0x8, R17.reuse ;  /* 0x000000080a0c7819 */ /* 0x140fe20000001211 */
[----:B------:R-:W-:Y:S01]  /*01a0*/  UMOV UR4, 0x90 ;  /* 0x0000009000047882 */ /* 0x000fe20000000000 */
[C-C-:B------:R-:W-:Y:S01]  /*01b0*/  SHF.R.U64 R11, R10.reuse, 0x10, R17.reuse ;  /* 0x000000100a0b7819 */ /* 0x140fe20000001211 */
[----:B------:R-:W-:Y:S01]  /*01c0*/  IMAD.U32 R3, RZ, RZ, UR5 ;  /* 0x00000005ff037e24 */ /* 0x000fe2000f8e00ff */
[--C-:B------:R-:W-:Y:S01]  /*01d0*/  SHF.R.U64 R10, R10, 0x18, R17.reuse ;  /* 0x000000180a0a7819 */ /* 0x100fe20000001211 */
[----:B------:R-:W-:Y:S01]  /*01e0*/  UMOV UR5, 0xfffffff6 ;  /* 0xfffffff600057882 */ /* 0x000fe20000000000 */
[----:B------:R-:W-:-:S02]  /*01f0*/  SHF.R.U32.HI R18, RZ, 0x8, R17 ;  /* 0x00000008ff127819 */ /* 0x000fc40000011611 */
[--C-:B------:R-:W-:Y:S02]  /*0200*/  SHF.R.U32.HI R19, RZ, 0x10, R17.reuse ;  /* 0x00000010ff137819 */ /* 0x100fe40000011611 */
[----:B0-----:R-:W-:-:S07]  /*0210*/  SHF.R.U32.HI R20, RZ, 0x18, R17 ;  /* 0x00000018ff147819 */ /* 0x001fce0000011611 */
.L_x_1:
[----:B-----5:R-:W-:Y:S01]  /*0220*/  LOP3.LUT R16, R16, 0xff, RZ, 0xc0, !PT ;  /* 0x000000ff10107812 */ /* 0x020fe200078ec0ff */
[----:B------:R-:W-:Y:S01]  /*0230*/  UIADD3 UR5, UPT, UPT, UR5, 0x1, URZ ;  /* 0x0000000105057890 */ /* 0x000fe2000fffe0ff */
[----:B------:R-:W-:Y:S02]  /*0240*/  LOP3.LUT R15, R15, 0xff, RZ, 0xc0, !PT ;  /* 0x000000ff0f0f7812 */ /* 0x000fe400078ec0ff */
[----:B------:R-:W-:Y:S01]  /*0250*/  LOP3.LUT R14, R14, 0xff, RZ, 0xc0, !PT ;  /* 0x000000ff0e0e7812 */ /* 0x000fe200078ec0ff */
[----:B------:R-:W-:Y:S01]  /*0260*/  UISETP.NE.AND UP0, UPT, UR5, URZ, UPT ;  /* 0x000000ff0500728c */ /* 0x000fe2000bf05270 */
[----:B------:R-:W-:Y:S01]  /*0270*/  LOP3.LUT R8, R8, 0xff, RZ, 0xc0, !PT ;  /* 0x000000ff08087812 */ /* 0x000fe200078ec0ff */
[----:B------:R-:W0:Y:S01]  /*0280*/  LDC.S8 R16, c[0x3][R16] ;  /* 0x00c0000010107b82 */ /* 0x000e220000000200 */
[----:B------:R-:W-:Y:S02]  /*0290*/  LOP3.LUT R13, R13, 0xff, RZ, 0xc0, !PT ;  /* 0x000000ff0d0d7812 */ /* 0x000fe400078ec0ff */
[----:B------:R-:W-:-:S02]  /*02a0*/  LOP3.LUT R7, R7, 0xff, RZ, 0xc0, !PT ;  /* 0x000000ff07077812 */ /* 0x000fc400078ec0ff */
[----:B------:R-:W-:Y:S02]  /*02b0*/  LOP3.LUT R0, R0, 0xff, RZ, 0xc0, !PT ;  /* 0x000000ff00007812 */ /* 0x000fe400078ec0ff */
[----:B------:R-:W-:Y:S01]  /*02c0*/  LOP3.LUT R12, R12, 0xff, RZ, 0xc0, !PT ;  /* 0x000000ff0c0c7812 */ /* 0x000fe200078ec0ff */
[----:B------:R-:W1:Y:S01]  /*02d0*/  LDC.S8 R15, c[0x3][R15] ;  /* 0x00c000000f0f7b82 */ /* 0x000e620000000200 */
[----:B------:R-:W-:Y:S02]  /*02e0*/  LOP3.LUT R9, R9, 0xff, RZ, 0xc0, !PT ;  /* 0x000000ff09097812 */ /* 0x000fe400078ec0ff */
[----:B------:R-:W-:Y:S02]  /*02f0*/  LOP3.LUT R6, R6, 0xff, RZ, 0xc0, !PT ;  /* 0x000000ff06067812 */ /* 0x000fe400078ec0ff */
[----:B------:R-:W-:Y:S02]  /*0300*/  LOP3.LUT R11, R11, 0xff, RZ, 0xc0, !PT ;  /* 0x000000ff0b0b7812 */ /* 0x000fe400078ec0ff */
[----:B------:R-:W-:Y:S01]  /*0310*/  LOP3.LUT R10, R10, 0xff, RZ, 0xc0, !PT ;  /* 0x000000ff0a0a7812 */ /* 0x000fe200078ec0ff */
[----:B------:R-:W2:Y:S01]  /*0320*/  LDC.S8 R14, c[0x3][R14] ;  /* 0x00c000000e0e7b82 */ /* 0x000ea20000000200 */
[----:B------:R-:W-:-:S02]  /*0330*/  LOP3.LUT R17, R17, 0xff, RZ, 0xc0, !PT ;  /* 0x000000ff11117812 */ /* 0x000fc400078ec0ff */
[----:B------:R-:W-:Y:S02]  /*0340*/  LOP3.LUT R19, R19, 0xff, RZ, 0xc0, !PT ;  /* 0x000000ff13137812 */ /* 0x000fe400078ec0ff */
[----:B------:R-:W-:Y:S02]  /*0350*/  LOP3.LUT R4, R18, 0xff, RZ, 0xc0, !PT ;  /* 0x000000ff12047812 */ /* 0x000fe400078ec0ff */
[----:B------:R-:W-:Y:S01]  /*0360*/  LOP3.LUT R5, R20, 0xff, RZ, 0xc0, !PT ;  /* 0x000000ff14057812 */ /* 0x000fe200078ec0ff */
[----:B------:R-:W3:Y:S08]  /*0370*/  LDC.S8 R8, c[0x3][R8] ;  /* 0x00c0000008087b82 */ /* 0x000ef00000000200 */
[----:B------:R-:W4:Y:S08]  /*0380*/  LDC.S8 R13, c[0x3][R13] ;  /* 0x00c000000d0d7b82 */ /* 0x000f300000000200 */
[----:B------:R-:W4:Y:S08]  /*0390*/  LDC.S8 R7, c[0x3][R7] ;  /* 0x00c0000007077b82 */ /* 0x000f300000000200 */
[----:B------:R-:W4:Y:S01]  /*03a0*/  LDC.S8 R0, c[0x3][R0] ;  /* 0x00c0000000007b82 */ /* 0x000f220000000200 */
[----:B0-----:R-:W-:-:S07]  /*03b0*/  PRMT R26, R16, 0x7610, R26 ;  /* 0x00007610101a7816 */ /* 0x001fce000000001a */
[----:B------:R-:W0:Y:S01]  /*03c0*/  LDC.S8 R12, c[0x3][R12] ;  /* 0x00c000000c0c7b82 */ /* 0x000e220000000200 */
[----:B-1----:R-:W-:-:S07]  /*03d0*/  PRMT R18, R15, 0x7610, R18 ;  /* 0x000076100f127816 */ /* 0x002fce0000000012 */
[----:B------:R-:W1:Y:S01]  /*03e0*/  LDC.S8 R9, c[0x3][R9] ;  /* 0x00c0000009097b82 */ /* 0x000e620000000200 */
[----:B--2---:R-:W-:-:S07]  /*03f0*/  PRMT R16, R14, 0x7610, R16 ;  /* 0x000076100e107816 */ /* 0x004fce0000000010 */
[----:B------:R-:W2:Y:S01]  /*0400*/  LDC.S8 R6, c[0x3][R6] ;  /* 0x00c0000006067b82 */ /* 0x000ea20000000200 */
[----:B---3--:R-:W-:-:S07]  /*0410*/  PRMT R15, R8, 0x7610, R15 ;  /* 0x00007610080f7816 */ /* 0x008fce000000000f */
[----:B------:R-:W3:Y:S08]  /*0420*/  LDC.S8 R11, c[0x3][R11] ;  /* 0x00c000000b0b7b82 */ /* 0x000ef00000000200 */
[----:B------:R-:W3:Y:S01]  /*0430*/  LDC.S8 R10, c[0x3][R10] ;  /* 0x00c000000a0a7b82 */ /* 0x000ee20000000200 */
[----:B----4-:R-:W-:-:S07]  /*0440*/  PRMT R14, R7, 0x7610, R14 ;  /* 0x00007610070e7816 */ /* 0x010fce000000000e */
[----:B------:R-:W4:Y:S08]  /*0450*/  LDC.S8 R17, c[0x3][R17] ;  /* 0x00c0000011117b82 */ /* 0x000f300000000200 */
[----:B------:R1:W4:Y:S01]  /*0460*/  LDC.S8 R21, c[0x3][R4] ;  /* 0x00c0000004157b82 */ /* 0x0003220000000200 */
[----:B0-----:R-:W-:-:S07]  /*0470*/  PRMT R8, R12, 0x7610, R8 ;  /* 0x000076100c087816 */ /* 0x001fce0000000008 */
[----:B------:R-:W0:Y:S01]  /*0480*/  LDC.S8 R19, c[0x3][R19] ;  /* 0x00c0000013137b82 */ /* 0x000e220000000200 */
[--C-:B-1----:R-:W-:Y:S01]  /*0490*/  IMAD.MOV.U32 R4, RZ, RZ, R2.reuse ;  /* 0x000000ffff047224 */ /* 0x102fe200078e0002 */
[----:B------:R-:W-:Y:S02]  /*04a0*/  PRMT R2, R13, 0x7610, R2 ;  /* 0x000076100d027816 */ /* 0x000fe40000000002 */
[----:B------:R-:W-:-:S04]  /*04b0*/  PRMT R25, R9, 0x7610, R25 ;  /* 0x0000761009197816 */ /* 0x000fc80000000019 */
[----:B------:R1:W0:Y:S01]  /*04c0*/  LDC.S8 R22, c[0x3][R5] ;  /* 0x00c0000005167b82 */ /* 0x0002220000000200 */
[----:B--2---:R-:W-:Y:S01]  /*04d0*/  PRMT R23, R6, 0x7610, R23 ;  /* 0x0000761006177816 */ /* 0x004fe20000000017 */
[--C-:B-1----:R-:W-:Y:S01]  /*04e0*/  IMAD.MOV.U32 R5, RZ, RZ, R3.reuse ;  /* 0x000000ffff057224 */ /* 0x102fe200078e0003 */
[----:B------:R-:W-:Y:S02]  /*04f0*/  PRMT R3, R0, 0x7610, R3 ;  /* 0x0000761000037816 */ /* 0x000fe40000000003 */
[----:B---3--:R-:W-:Y:S02]  /*0500*/  PRMT R0, R11, 0x7610, R0 ;  /* 0x000076100b007816 */ /* 0x008fe40000000000 */
[----:B------:R-:W-:Y:S02]  /*0510*/  PRMT R20, R10, 0x7610, R20 ;  /* 0x000076100a147816 */ /* 0x000fe40000000014 */
[----:B----4-:R-:W-:Y:S02]  /*0520*/  PRMT R24, R17, 0x7610, R24 ;  /* 0x0000761011187816 */ /* 0x010fe40000000018 */
[----:B------:R-:W-:-:S02]  /*0530*/  PRMT R12, R21, 0x7610, R12 ;  /* 0x00007610150c7816 */ /* 0x000fc4000000000c */
[----:B0-----:R-:W-:Y:S02]  /*0540*/  PRMT R7, R19, 0x7610, R7 ;  /* 0x0000761013077816 */ /* 0x001fe40000000007 */
[----:B------:R-:W-:Y:S01]  /*0550*/  PRMT R13, R22, 0x7610, R13 ;  /* 0x00007610160d7816 */ /* 0x000fe2000000000d */
[----:B------:R-:W-:Y:S06]  /*0560*/  BRA.U !UP0, `(.L_x_0) ;  /* 0x0000002508dc7547 */ /* 0x000fec000b800000 */
[C---:B------:R-:W-:Y:S02]  /*0570*/  IMAD.SHL.U32 R6, R15.reuse, 0x40, RZ ;  /* 0x000000400f067824 */ /* 0x040fe400078e00ff */
[----:B------:R-:W-:Y:S02]  /*0580*/  IMAD.SHL.U32 R10, R0, 0x40, RZ ;  /* 0x00000040000a7824 */ /* 0x000fe400078e00ff */
[----:B------:R-:W-:Y:S01]  /*0590*/  IMAD.SHL.U32 R11, R26, 0x40, RZ ;  /* 0x000000401a0b7824 */ /* 0x000fe200078e00ff */
[----:B------:R-:W-:Y:S02]  /*05a0*/  PRMT R9, R6, 0x8880, RZ ;  /* 0x0000888006097816 */ /* 0x000fe400000000ff */
[----:B------:R-:W-:Y:S02]  /*05b0*/  LOP3.LUT R6, R15, 0x1, RZ, 0xc0, !PT ;  /* 0x000000010f067812 */ /* 0x000fe400078ec0ff */
[----:B------:R-:W-:Y:S02]  /*05c0*/  PRMT R9, R9, 0x7710, RZ ;  /* 0x0000771009097816 */ /* 0x000fe400000000ff */
[----:B------:R-:W-:Y:S01]  /*05d0*/  PRMT R10, R10, 0x8880, RZ ;  /* 0x000088800a0a7816 */ /* 0x000fe200000000ff */
[----:B------:R-:W-:Y:S01]  /*05e0*/  IMAD.MOV R22, RZ, RZ, -R6 ;  /* 0x000000ffff167224 */ /* 0x000fe200078e0a06 */
[----:B------:R-:W-:-:S02]  /*05f0*/  SHF.R.U32.HI R9, RZ, 0x7, R9 ;  /* 0x00000007ff097819 */ /* 0x000fc40000011609 */
[----:B------:R-:W-:Y:S02]  /*0600*/  LOP3.LUT R6, R0, 0x1, RZ, 0xc0, !PT ;  /* 0x0000000100067812 */ /* 0x000fe400078ec0ff */
[----:B------:R-:W-:Y:S02]  /*0610*/  PRMT R10, R10, 0x7710, RZ ;  /* 0x000077100a0a7816 */ /* 0x000fe400000000ff */
[----:B------:R-:W-:Y:S01]  /*0620*/  PRMT R22, R22, 0x7710, RZ ;  /* 0x0000771016167816 */ /* 0x000fe200000000ff */
[----:B------:R-:W-:Y:S01]  /*0630*/  IMAD.MOV R17, RZ, RZ, -R6 ;  /* 0x000000ffff117224 */ /* 0x000fe200078e0a06 */
[----:B------:R-:W-:Y:S02]  /*0640*/  LOP3.LUT R9, R9, 0x6, RZ, 0xc0, !PT ;  /* 0x0000000609097812 */ /* 0x000fe400078ec0ff */
[----:B------:R-:W-:Y:S02]  /*0650*/  SHF.R.U32.HI R6, RZ, 0x7, R10 ;  /* 0x00000007ff067819 */ /* 0x000fe4000001160a */
[----:B------:R-:W-:Y:S01]  /*0660*/  LOP3.LUT R10, R9, 0x3, R22, 0x78, !PT ;  /* 0x00000003090a7812 */ /* 0x000fe200078e7816 */
[----:B------:R-:W-:Y:S01]  /*0670*/  IMAD.SHL.U32 R9, R13, 0x40, RZ ;  /* 0x000000400d097824 */ /* 0x000fe200078e00ff */
[----:B------:R-:W-:-:S02]  /*0680*/  PRMT R19, R11, 0x8880, RZ ;  /* 0x000088800b137816 */ /* 0x000fc400000000ff */
[----:B------:R-:W-:Y:S02]  /*0690*/  PRMT R17, R17, 0x7710, RZ ;  /* 0x0000771011117816 */ /* 0x000fe400000000ff */
[----:B------:R-:W-:Y:S02]  /*06a0*/  LOP3.LUT R6, R6, 0x6, RZ, 0xc0, !PT ;  /* 0x0000000606067812 */ /* 0x000fe400078ec0ff */
[----:B------:R-:W-:Y:S02]  /*06b0*/  LOP3.LUT R11, R26, 0x1, RZ, 0xc0, !PT ;  /* 0x000000011a0b7812 */ /* 0x000fe400078ec0ff */
[----:B------:R-:W-:Y:S02]  /*06c0*/  PRMT R19, R19, 0x7710, RZ ;  /* 0x0000771013137816 */ /* 0x000fe400000000ff */
[----:B------:R-:W-:Y:S01]  /*06d0*/  PRMT R9, R9, 0x8880, RZ ;  /* 0x0000888009097816 */ /* 0x000fe200000000ff */
[----:B------:R-:W-:Y:S01]  /*06e0*/  IMAD.MOV R11, RZ, RZ, -R11 ;  /* 0x000000ffff0b7224 */ /* 0x000fe200078e0a0b */
[----:B------:R-:W-:-:S02]  /*06f0*/  LOP3.LUT R17, R6, 0x3, R17, 0x78, !PT ;  /* 0x0000000306117812 */ /* 0x000fc400078e7811 */
[----:B------:R-:W-:Y:S02]  /*0700*/  LOP3.LUT R6, R13, 0x1, RZ, 0xc0, !PT ;  /* 0x000000010d067812 */ /* 0x000fe400078ec0ff */
[----:B------:R-:W-:Y:S02]  /*0710*/  SHF.R.U32.HI R19, RZ, 0x7, R19 ;  /* 0x00000007ff137819 */ /* 0x000fe40000011613 */
[----:B------:R-:W-:Y:S01]  /*0720*/  PRMT R9, R9, 0x7710, RZ ;  /* 0x0000771009097816 */ /* 0x000fe200000000ff */
[----:B------:R-:W-:Y:S01]  /*0730*/  IMAD.MOV R21, RZ, RZ, -R6 ;  /* 0x000000ffff157224 */ /* 0x000fe200078e0a06 */
[----:B------:R-:W-:Y:S01]  /*0740*/  PRMT R22, R11, 0x7710, RZ ;  /* 0x000077100b167816 */ /* 0x000fe200000000ff */
[----:B------:R-:W-:Y:S01]  /*0750*/  IMAD.SHL.U32 R11, R15, 0x20, RZ ;  /* 0x000000200f0b7824 */ /* 0x000fe200078e00ff */
[----:B------:R-:W-:Y:S02]  /*0760*/  LOP3.LUT R19, R19, 0x6, RZ, 0xc0, !PT ;  /* 0x0000000613137812 */ /* 0x000fe400078ec0ff */
[----:B------:R-:W-:-:S02]  /*0770*/  SHF.R.U32.HI R6, RZ, 0x7, R9 ;  /* 0x00000007ff067819 */ /* 0x000fc40000011609 */
[----:B------:R-:W-:Y:S01]  /*0780*/  LOP3.LUT R9, R19, 0x3, R22, 0x78, !PT ;  /* 0x0000000313097812 */ /* 0x000fe200078e7816 */
[----:B------:R-:W-:Y:S01]  /*0790*/  IMAD.SHL.U32 R19, R0, 0x20, RZ ;  /* 0x0000002000137824 */ /* 0x000fe200078e00ff */
[----:B------:R-:W-:Y:S02]  /*07a0*/  PRMT R21, R21, 0x7710, RZ ;  /* 0x0000771015157816 */ /* 0x000fe400000000ff */
[----:B------:R-:W-:Y:S02]  /*07b0*/  LOP3.LUT R6, R6, 0x6, RZ, 0xc0, !PT ;  /* 0x0000000606067812 */ /* 0x000fe400078ec0ff */
[----:B------:R-:W-:Y:S02]  /*07c0*/  PRMT R11, R11, 0x8880, RZ ;  /* 0x000088800b0b7816 */ /* 0x000fe400000000ff */
[----:B------:R-:W-:Y:S01]  /*07d0*/  LOP3.LUT R6, R6, 0x3, R21, 0x78, !PT ;  /* 0x0000000306067812 */ /* 0x000fe200078e7815 */
[----:B------:R-:W-:Y:S01]  /*07e0*/  IMAD.SHL.U32 R21, R26, 0x20, RZ ;  /* 0x000000201a157824 */ /* 0x000fe200078e00ff */
[----:B------:R-:W-:-:S02]  /*07f0*/  PRMT R19, R19, 0x8880, RZ ;  /* 0x0000888013137816 */ /* 0x000fc400000000ff */
[----:B------:R-:W-:Y:S02]  /*0800*/  PRMT R11, R11, 0x7710, RZ ;  /* 0x000077100b0b7816 */ /* 0x000fe400000000ff */
[----:B------:R-:W-:Y:S02]  /*0810*/  PRMT R19, R19, 0x7710, RZ ;  /* 0x0000771013137816 */ /* 0x000fe400000000ff */
[----:B------:R-:W-:Y:S02]  /*0820*/  PRMT R21, R21, 0x8880, RZ ;  /* 0x0000888015157816 */ /* 0x000fe400000000ff */
[----:B------:R-:W-:Y:S02]  /*0830*/  SHF.R.U32.HI R11, RZ, 0x7, R11 ;  /* 0x00000007ff0b7819 */ /* 0x000fe4000001160b */
[----:B------:R-:W-:Y:S02]  /*0840*/  SHF.R.U32.HI R22, RZ, 0x7, R19 ;  /* 0x00000007ff167819 */ /* 0x000fe40000011613 */
[----:B------:R-:W-:-:S02]  /*0850*/  PRMT R19, R21, 0x7710, RZ ;  /* 0x0000771015137816 */ /* 0x000fc400000000ff */
[----:B------:R-:W-:Y:S02]  /*0860*/  LOP3.LUT R11, R10, 0xc, R11, 0x78, !PT ;  /* 0x0000000c0a0b7812 */ /* 0x000fe400078e780b */
[----:B------:R-:W-:Y:S01]  /*0870*/  LOP3.LUT R10, R17, 0xc, R22, 0x78, !PT ;  /* 0x0000000c110a7812 */ /* 0x000fe200078e7816 */
[----:B------:R-:W-:Y:S01]  /*0880*/  IMAD.SHL.U32 R17, R15, 0x10, RZ ;  /* 0x000000100f117824 */ /* 0x000fe200078e00ff */
[----:B------:R-:W-:Y:S01]  /*0890*/  SHF.R.U32.HI R22, RZ, 0x7, R19 ;  /* 0x00000007ff167819 */ /* 0x000fe20000011613 */
[----:B------:R-:W-:-:S03]  /*08a0*/  IMAD.SHL.U32 R19, R13, 0x20, RZ ;  /* 0x000000200d137824 */ /* 0x000fc600078e00ff */
[----:B------:R-:W-:Y:S02]  /*08b0*/  PRMT R17, R17, 0x8880, RZ ;  /* 0x0000888011117816 */ /* 0x000fe400000000ff */
[----:B------:R-:W-:Y:S01]  /*08c0*/  PRMT R21, R19, 0x8880, RZ ;  /* 0x0000888013157816 */ /* 0x000fe200000000ff */
[----:B------:R-:W-:Y:S01]  /*08d0*/  IMAD.SHL.U32 R19, R0, 0x10, RZ ;  /* 0x0000001000137824 */ /* 0x000fe200078e00ff */
[----:B------:R-:W-:Y:S02]  /*08e0*/  PRMT R17, R17, 0x7710, RZ ;  /* 0x0000771011117816 */ /* 0x000fe400000000ff */
[----:B------:R-:W-:Y:S02]  /*08f0*/  LOP3.LUT R9, R9, 0xc, R22, 0x78, !PT ;  /* 0x0000000c09097812 */ /* 0x000fe400078e7816 */
[----:B------:R-:W-:Y:S02]  /*0900*/  PRMT R19, R19, 0x8880, RZ ;  /* 0x0000888013137816 */ /* 0x000fe400000000ff */
[----:B------:R-:W-:-:S02]  /*0910*/  SHF.R.U32.HI R22, RZ, 0x7, R17 ;  /* 0x00000007ff167819 */ /* 0x000fc40000011611 */
[----:B------:R-:W-:Y:S02]  /*0920*/  PRMT R17, R19, 0x7710, RZ ;  /* 0x0000771013117816 */ /* 0x000fe400000000ff */
[----:B------:R-:W-:Y:S02]  /*0930*/  PRMT R21, R21, 0x7710, RZ ;  /* 0x0000771015157816 */ /* 0x000fe400000000ff */
[----:B------:R-:W-:Y:S01]  /*0940*/  SHF.R.U32.HI R19, RZ, 0x7, R17 ;  /* 0x00000007ff137819 */ /* 0x000fe20000011611 */
[----:B------:R-:W-:Y:S01]  /*0950*/  IMAD.SHL.U32 R17, R15, 0x8, RZ ;  /* 0x000000080f117824 */ /* 0x000fe200078e00ff */
[----:B------:R-:W-:Y:S02]  /*0960*/  SHF.R.U32.HI R21, RZ, 0x7, R21 ;  /* 0x00000007ff157819 */ /* 0x000fe40000011615 */
[----:B------:R-:W-:Y:S01]  /*0970*/  LOP3.LUT R10, R10, 0x18, R19, 0x78, !PT ;  /* 0x000000180a0a7812 */ /* 0x000fe200078e7813 */
[----:B------:R-:W-:Y:S01]  /*0980*/  IMAD.SHL.U32 R19, R0, 0x8, RZ ;  /* 0x0000000800137824 */ /* 0x000fe200078e00ff */
[----:B------:R-:W-:-:S02]  /*0990*/  PRMT R17, R17, 0x8880, RZ ;  /* 0x0000888011117816 */ /* 0x000fc400000000ff */
[----:B------:R-:W-:Y:S01]  /*09a0*/  LOP3.LUT R6, R6, 0xc, R21, 0x78, !PT ;  /* 0x0000000c06067812 */ /* 0x000fe200078e7815 */
[----:B------:R-:W-:Y:S01]  /*09b0*/  IMAD.SHL.U32 R21, R26, 0x10, RZ ;  /* 0x000000101a157824 */ /* 0x000fe200078e00ff */
[----:B------:R-:W-:Y:S02]  /*09c0*/  PRMT R17, R17, 0x7710, RZ ;  /* 0x0000771011117816 */ /* 0x000fe400000000ff */
[----:B------:R-:W-:Y:S02]  /*09d0*/  PRMT R19, R19, 0x8880, RZ ;  /* 0x0000888013137816 */ /* 0x000fe400000000ff */
[----:B------:R-:W-:Y:S02]  /*09e0*/  LOP3.LUT R11, R11, 0x18, R22, 0x78, !PT ;  /* 0x000000180b0b7812 */ /* 0x000fe400078e7816 */
[----:B------:R-:W-:Y:S02]  /*09f0*/  SHF.R.U32.HI R22, RZ, 0x7, R17 ;  /* 0x00000007ff167819 */ /* 0x000fe40000011611 */
[----:B------:R-:W-:-:S02]  /*0a00*/  PRMT R21, R21, 0x8880, RZ ;  /* 0x0000888015157816 */ /* 0x000fc400000000ff */
[----:B------:R-:W-:Y:S02]  /*0a10*/  PRMT R17, R19, 0x7710, RZ ;  /* 0x0000771013117816 */ /* 0x000fe400000000ff */
[----:B------:R-:W-:Y:S02]  /*0a20*/  PRMT R21, R21, 0x7710, RZ ;  /* 0x0000771015157816 */ /* 0x000fe400000000ff */
[----:B------:R-:W-:Y:S01]  /*0a30*/  SHF.R.U32.HI R19, RZ, 0x7, R17 ;  /* 0x00000007ff137819 */ /* 0x000fe20000011611 */
[----:B------:R-:W-:Y:S01]  /*0a40*/  IMAD.SHL.U32 R17, R15, 0x4, RZ ;  /* 0x000000040f117824 */ /* 0x000fe200078e00ff */
[----:B------:R-:W-:Y:S01]  /*0a50*/  SHF.R.U32.HI R28, RZ, 0x7, R21 ;  /* 0x00000007ff1c7819 */ /* 0x000fe20000011615 */
[----:B------:R-:W-:Y:S01]  /*0a60*/  IMAD.SHL.U32 R21, R26, 0x8, RZ ;  /* 0x000000081a157824 */ /* 0x000fe200078e00ff */
[----:B------:R-:W-:Y:S01]  /*0a70*/  LOP3.LUT R10, R10, 0x30, R19, 0x78, !PT ;  /* 0x000000300a0a7812 */ /* 0x000fe200078e7813 */
[----:B------:R-:W-:Y:S01]  /*0a80*/  IMAD.SHL.U32 R19, R0, 0x4, RZ ;  /* 0x0000000400137824 */ /* 0x000fe200078e00ff */
[----:B------:R-:W-:-:S02]  /*0a90*/  PRMT R17, R17, 0x8880, RZ ;  /* 0x0000888011117816 */ /* 0x000fc400000000ff */
[----:B------:R-:W-:Y:S02]  /*0aa0*/  PRMT R21, R21, 0x8880, RZ ;  /* 0x0000888015157816 */ /* 0x000fe400000000ff */
[----:B------:R-:W-:Y:S02]  /*0ab0*/  PRMT R17, R17, 0x7710, RZ ;  /* 0x0000771011117816 */ /* 0x000fe400000000ff */
[----:B------:R-:W-:Y:S02]  /*0ac0*/  PRMT R19, R19, 0x8880, RZ ;  /* 0x0000888013137816 */ /* 0x000fe400000000ff */
[----:B------:R-:W-:Y:S02]  /*0ad0*/  LOP3.LUT R11, R11, 0x30, R22, 0x78, !PT ;  /* 0x000000300b0b7812 */ /* 0x000fe400078e7816 */
[----:B------:R-:W-:Y:S02]  /*0ae0*/  PRMT R21, R21, 0x7710, RZ ;  /* 0x0000771015157816 */ /* 0x000fe400000000ff */
[----:B------:R-:W-:-:S02]  /*0af0*/  SHF.R.U32.HI R22, RZ, 0x7, R17 ;  /* 0x00000007ff167819 */ /* 0x000fc40000011611 */
[----:B------:R-:W-:Y:S02]  /*0b00*/  PRMT R17, R19, 0x7710, RZ ;  /* 0x0000771013117816 */ /* 0x000fe400000000ff */
[----:B------:R-:W-:Y:S02]  /*0b10*/  LOP3.LUT R9, R9, 0x18, R28, 0x78, !PT ;  /* 0x0000001809097812 */ /* 0x000fe400078e781c */
[----:B------:R-:W-:Y:S01]  /*0b20*/  SHF.R.U32.HI R28, RZ, 0x7, R21 ;  /* 0x00000007ff1c7819 */ /* 0x000fe20000011615 */
[----:B------:R-:W-:Y:S01]  /*0b30*/  IMAD.SHL.U32 R21, R26, 0x4, RZ ;  /* 0x000000041a157824 */ /* 0x000fe200078e00ff */
[----:B------:R-:W-:Y:S02]  /*0b40*/  SHF.R.U32.HI R17, RZ, 0x7, R17 ;  /* 0x00000007ff117819 */ /* 0x000fe40000011611 */
[----:B------:R-:W-:Y:S01]  /*0b50*/  LOP3.LUT R19, R11, 0x60, R22, 0x78, !PT ;  /* 0x000000600b137812 */ /* 0x000fe200078e7816 */
[----:B------:R-:W-:Y:S01]  /*0b60*/  IMAD.SHL.U32 R11, R15, 0x2, RZ ;  /* 0x000000020f0b7824 */ /* 0x000fe200078e00ff */
[----:B------:R-:W-:-:S02]  /*0b70*/  LOP3.LUT R17, R10, 0x60, R17, 0x78, !PT ;  /* 0x000000600a117812 */ /* 0x000fc400078e7811 */
[----:B------:R-:W-:Y:S02]  /*0b80*/  PRMT R10, R21, 0x8880, RZ ;  /* 0x00008880150a7816 */ /* 0x000fe400000000ff */
[----:B------:R-:W-:Y:S02]  /*0b90*/  PRMT R21, R11, 0x8880, RZ ;  /* 0x000088800b157816 */ /* 0x000fe400000000ff */
[----:B------:R-:W-:Y:S02]  /*0ba0*/  PRMT R10, R10, 0x7710, RZ ;  /* 0x000077100a0a7816 */ /* 0x000fe400000000ff */
[----:B------:R-:W-:Y:S02]  /*0bb0*/  LOP3.LUT R9, R9, 0x30, R28, 0x78, !PT ;  /* 0x0000003009097812 */ /* 0x000fe400078e781c */
[----:B------:R-:W-:Y:S02]  /*0bc0*/  SHF.R.U32.HI R22, RZ, 0x7, R10 ;  /* 0x00000007ff167819 */ /* 0x000fe4000001160a */
[----:B------:R-:W-:Y:S01]  /*0bd0*/  SHF.R.S32.HI R10, RZ, 0x7, R21 ;  /* 0x00000007ff0a7819 */ /* 0x000fe20000011415 */
[----:B------:R-:W-:Y:S01]  /*0be0*/  IMAD.SHL.U32 R21, R13, 0x10, RZ ;  /* 0x000000100d157824 */ /* 0x000fe200078e00ff */
[----:B------:R-:W-:-:S02]  /*0bf0*/  LOP3.LUT R9, R9, 0x60, R22, 0x78, !PT ;  /* 0x0000006009097812 */ /* 0x000fc400078e7816 */
[----:B------:R-:W-:Y:S01]  /*0c00*/  LOP3.LUT R19, R19, 0xffc0, R10, 0x78, !PT ;  /* 0x0000ffc013137812 */ /* 0x000fe200078e780a */
[----:B------:R-:W-:Y:S01]  /*0c10*/  IMAD.SHL.U32 R10, R0, 0x2, RZ ;  /* 0x00000002000a7824 */ /* 0x000fe200078e00ff */
[----:B------:R-:W-:Y:S02]  /*0c20*/  PRMT R21, R21, 0x8880, RZ ;  /* 0x0000888015157816 */ /* 0x000fe400000000ff */
[----:B------:R-:W-:Y:S02]  /*0c30*/  PRMT R28, R15, 0x9910, RZ ;  /* 0x000099100f1c7816 */ /* 0x000fe400000000ff */
[----:B------:R-:W-:Y:S02]  /*0c40*/  PRMT R21, R21, 0x7710, RZ ;  /* 0x0000771015157816 */ /* 0x000fe400000000ff */
[----:B------:R-:W-:Y:S02]  /*0c50*/  PRMT R22, R10, 0x8880, RZ ;  /* 0x000088800a167816 */ /* 0x000fe400000000ff */
[----:B------:R-:W-:-:S02]  /*0c60*/  SHF.R.U32.HI R21, RZ, 0x7, R21 ;  /* 0x00000007ff157819 */ /* 0x000fc40000011615 */
[----:B------:R-:W-:Y:S02]  /*0c70*/  SHF.R.S32.HI R22, RZ, 0x7, R22 ;  /* 0x00000007ff167819 */ /* 0x000fe40000011416 */
[----:B------:R-:W-:Y:S01]  /*0c80*/  LOP3.LUT R6, R6, 0x18, R21, 0x78, !PT ;  /* 0x0000001806067812 */ /* 0x000fe200078e7815 */
[----:B------:R-:W-:Y:S01]  /*0c90*/  IMAD.SHL.U32 R21, R13, 0x8, RZ ;  /* 0x000000080d157824 */ /* 0x000fe200078e00ff */
[----:B------:R-:W-:Y:S02]  /*0ca0*/  SHF.R.S32.HI R28, RZ, 0x7, R28 ;  /* 0x00000007ff1c7819 */ /* 0x000fe4000001141c */
[----:B------:R-:W-:Y:S02]  /*0cb0*/  LOP3.LUT R17, R17, 0xffc0, R22, 0x78, !PT ;  /* 0x0000ffc011117812 */ /* 0x000fe400078e7816 */
[----:B------:R-:W-:Y:S02]  /*0cc0*/  PRMT R21, R21, 0x8880, RZ ;  /* 0x0000888015157816 */ /* 0x000fe400000000ff */
[----:B------:R-:W-:Y:S01]  /*0cd0*/  LOP3.LUT R22, R11, 0x1b, R28, 0x78, !PT ;  /* 0x0000001b0b167812 */ /* 0x000fe200078e781c */
[----:B------:R-:W-:Y:S01]  /*0ce0*/  IMAD.SHL.U32 R11, R13, 0x4, RZ ;  /* 0x000000040d0b7824 */ /* 0x000fe200078e00ff */
[----:B------:R-:W-:-:S04]  /*0cf0*/  PRMT R21, R21, 0x7710, RZ ;  /* 0x0000771015157816 */ /* 0x000fc800000000ff */
[----:B------:R-:W-:Y:S02]  /*0d00*/  SHF.R.U32.HI R21, RZ, 0x7, R21 ;  /* 0x00000007ff157819 */ /* 0x000fe40000011615 */
[----:B------:R-:W-:Y:S02]  /*0d10*/  PRMT R11, R11, 0x8880, RZ ;  /* 0x000088800b0b7816 */ /* 0x000fe400000000ff */
[----:B------:R-:W-:Y:S02]  /*0d20*/  LOP3.LUT R21, R6, 0x30, R21, 0x78, !PT ;  /* 0x0000003006157812 */ /* 0x000fe400078e7815 */
[----:B------:R-:W-:Y:S02]  /*0d30*/  LOP3.LUT R6, R19, 0xff9b, R28, 0x78, !PT ;  /* 0x0000ff9b13067812 */ /* 0x000fe400078e781c */
[----:B------:R-:W-:Y:S02]  /*0d40*/  PRMT R11, R11, 0x7710, RZ ;  /* 0x000077100b0b7816 */ /* 0x000fe400000000ff */
[----:B------:R-:W-:-:S02]  /*0d50*/  PRMT R19, R0, 0x9910, RZ ;  /* 0x0000991000137816 */ /* 0x000fc400000000ff */
[----:B------:R-:W-:Y:S02]  /*0d60*/  SHF.R.U32.HI R28, RZ, 0x7, R11 ;  /* 0x00000007ff1c7819 */ /* 0x000fe4000001160b */
[----:B------:R-:W-:Y:S02]  /*0d70*/  SHF.R.S32.HI R11, RZ, 0x7, R19 ;  /* 0x00000007ff0b7819 */ /* 0x000fe40000011413 */
[----:B------:R-:W-:Y:S02]  /*0d80*/  LOP3.LUT R21, R21, 0x60, R28, 0x78, !PT ;  /* 0x0000006015157812 */ /* 0x000fe400078e781c */
[--C-:B------:R-:W-:Y:S02]  /*0d90*/  LOP3.LUT R19, R10, 0x1b, R11.reuse, 0x78, !PT ;  /* 0x0000001b0a137812 */ /* 0x100fe400078e780b */
[----:B------:R-:W-:Y:S01]  /*0da0*/  LOP3.LUT R11, R17, 0xff9b, R11, 0x78, !PT ;  /* 0x0000ff9b110b7812 */ /* 0x000fe200078e780b */
[----:B------:R-:W-:-:S03]  /*0db0*/  IMAD.SHL.U32 R17, R13, 0x2, RZ ;  /* 0x000000020d117824 */ /* 0x000fc600078e00ff */
[----:B------:R-:W-:Y:S02]  /*0dc0*/  LOP3.LUT R11, R13, R22, R11, 0x96, !PT ;  /* 0x000000160d0b7212 */ /* 0x000fe400078e960b */
[----:B------:R-:W-:Y:S02]  /*0dd0*/  PRMT R10, R17, 0x8880, RZ ;  /* 0x00008880110a7816 */ /* 0x000fe400000000ff */
[----:B------:R-:W-:Y:S02]  /*0de0*/  PRMT R22, R13, 0x9910, RZ ;  /* 0x000099100d167816 */ /* 0x000fe400000000ff */
[----:B------:R-:W-:-:S04]  /*0df0*/  SHF.R.S32.HI R10, RZ, 0x7, R10 ;  /* 0x00000007ff0a7819 */ /* 0x000fc8000001140a */
[----:B------:R-:W-:Y:S02]  /*0e00*/  LOP3.LUT R10, R21, 0xffc0, R10, 0x78, !PT ;  /* 0x0000ffc0150a7812 */ /* 0x000fe400078e780a */
[----:B------:R-:W-:-:S04]  /*0e10*/  SHF.R.S32.HI R21, RZ, 0x7, R22 ;  /* 0x00000007ff157819 */ /* 0x000fc80000011416 */
[--C-:B------:R-:W-:Y:S02]  /*0e20*/  LOP3.LUT R10, R10, 0xff9b, R21.reuse, 0x78, !PT ;  /* 0x0000ff9b0a0a7812 */ /* 0x100fe400078e7815 */
[----:B------:R-:W-:Y:S02]  /*0e30*/  LOP3.LUT R17, R17, 0x1b, R21, 0x78, !PT ;  /* 0x0000001b11117812 */ /* 0x000fe400078e7815 */
[C---:B------:R-:W-:Y:S02]  /*0e40*/  PRMT R21, R26.reuse, 0x9910, RZ ;  /* 0x000099101a157816 */ /* 0x040fe400000000ff */
[C---:B------:R-:W-:Y:S01]  /*0e50*/  LOP3.LUT R22, R26.reuse, R19, R10, 0x96, !PT ;  /* 0x000000131a167212 */ /* 0x040fe200078e960a */
[----:B------:R-:W-:Y:S01]  /*0e60*/  IMAD.SHL.U32 R19, R26, 0x2, RZ ;  /* 0x000000021a137824 */ /* 0x000fe200078e00ff */
[----:B------:R-:W-:-:S04]  /*0e70*/  SHF.R.S32.HI R10, RZ, 0x7, R21 ;  /* 0x00000007ff0a7819 */ /* 0x000fc80000011415 */
[C---:B------:R-:W-:Y:S02]  /*0e80*/  LOP3.LUT R21, R19.reuse, 0x1b, R10, 0x78, !PT ;  /* 0x0000001b13157812 */ /* 0x040fe400078e780a */
[----:B------:R-:W-:Y:S02]  /*0e90*/  PRMT R28, R19, 0x8880, RZ ;  /* 0x00008880131c7816 */ /* 0x000fe400000000ff */
[----:B------:R-:W-:Y:S01]  /*0ea0*/  LOP3.LUT R13, R13, R21, R6, 0x96, !PT ;  /* 0x000000150d0d7212 */ /* 0x000fe200078e9606 */
[----:B------:R-:W-:Y:S01]  /*0eb0*/  IMAD.SHL.U32 R6, R8, 0x40, RZ ;  /* 0x0000004008067824 */ /* 0x000fe200078e00ff */
[----:B------:R-:W-:-:S04]  /*0ec0*/  SHF.R.S32.HI R28, RZ, 0x7, R28 ;  /* 0x00000007ff1c7819 */ /* 0x000fc8000001141c */
[----:B------:R-:W-:-:S04]  /*0ed0*/  PRMT R6, R6, 0x8880, RZ ;  /* 0x0000888006067816 */ /* 0x000fc800000000ff */
[----:B------:R-:W-:Y:S02]  /*0ee0*/  PRMT R21, R6, 0x7710, RZ ;  /* 0x0000771006157816 */ /* 0x000fe400000000ff */
[----:B------:R-:W-:Y:S02]  /*0ef0*/  LOP3.LUT R6, R8, 0x1, RZ, 0xc0, !PT ;  /* 0x0000000108067812 */ /* 0x000fe400078ec0ff */
[----:B------:R-:W-:-:S03]  /*0f00*/  SHF.R.U32.HI R21, RZ, 0x7, R21 ;  /* 0x00000007ff157819 */ /* 0x000fc60000011615 */
[----:B------:R-:W-:Y:S01]  /*0f10*/  IMAD.MOV R6, RZ, RZ, -R6 ;  /* 0x000000ffff067224 */ /* 0x000fe200078e0a06 */
[----:B------:R-:W-:-:S04]  /*0f20*/  LOP3.LUT R21, R21, 0x6, RZ, 0xc0, !PT ;  /* 0x0000000615157812 */ /* 0x000fc800078ec0ff */
[----:B------:R-:W-:-:S04]  /*0f30*/  PRMT R6, R6, 0x7710, RZ ;  /* 0x0000771006067816 */ /* 0x000fc800000000ff */
[----:B------:R-:W-:Y:S01]  /*0f40*/  LOP3.LUT R21, R21, 0x3, R6, 0x78, !PT ;  /* 0x0000000315157812 */ /* 0x000fe200078e7806 */
[----:B------:R-:W-:-:S05]  /*0f50*/  IMAD.SHL.U32 R6, R8, 0x20, RZ ;  /* 0x0000002008067824 */ /* 0x000fca00078e00ff */
[----:B------:R-:W-:-:S04]  /*0f60*/  PRMT R6, R6, 0x8880, RZ ;  /* 0x0000888006067816 */ /* 0x000fc800000000ff */
[----:B------:R-:W-:-:S04]  /*0f70*/  PRMT R6, R6, 0x7710, RZ ;  /* 0x0000771006067816 */ /* 0x000fc800000000ff */
[----:B------:R-:W-:-:S04]  /*0f80*/  SHF.R.U32.HI R6, RZ, 0x7, R6 ;  /* 0x00000007ff067819 */ /* 0x000fc80000011606 */
        /* <DEDUP_REMOVED lines=13> */
[----:B------:R-:W-:Y:S02]  /*1060*/  PRMT R19, R21, 0x7710, RZ ;  /* 0x0000771015137816 */ /* 0x000fe400000000ff */
[----:B------:R-:W-:Y:S01]  /*1070*/  LOP3.LUT R21, R9, 0xffc0, R28, 0x78, !PT ;  /* 0x0000ffc009157812 */ /* 0x000fe200078e781c */
[----:B------:R-:W-:Y:S01]  /*1080*/  IMAD.SHL.U32 R28, R7, 0x2, RZ ;  /* 0x00000002071c7824 */ /* 0x000fe200078e00ff */
[----:B------:R-:W-:Y:S02]  /*1090*/  SHF.R.U32.HI R19, RZ, 0x7, R19 ;  /* 0x00000007ff137819 */ /* 0x000fe40000011613 */
[----:B------:R-:W-:Y:S01]  /*10a0*/  LOP3.LUT R10, R21, 0xff9b, R10, 0x78, !PT ;  /* 0x0000ff9b150a7812 */ /* 0x000fe200078e780a */
[----:B------:R-:W-:Y:S01]  /*10b0*/  IMAD.SHL.U32 R21, R7, 0x40, RZ ;  /* 0x0000004007157824 */ /* 0x000fe200078e00ff */
[----:B------:R-:W-:Y:S01]  /*10c0*/  LOP3.LUT R6, R6, 0x60, R19, 0x78, !PT ;  /* 0x0000006006067812 */ /* 0x000fe200078e7813 */
[----:B------:R-:W-:Y:S01]  /*10d0*/  IMAD.SHL.U32 R19, R8, 0x2, RZ ;  /* 0x0000000208137824 */ /* 0x000fe200078e00ff */
[----:B------:R-:W-:Y:S01]  /*10e0*/  LOP3.LUT R17, R0, R10, R17, 0x96, !PT ;  /* 0x0000000a00117212 */ /* 0x000fe200078e9611 */
[----:B------:R-:W-:Y:S01]  /*10f0*/  IMAD.SHL.U32 R10, R25, 0x40, RZ ;  /* 0x00000040190a7824 */ /* 0x000fe200078e00ff */
[----:B------:R-:W-:-:S02]  /*1100*/  PRMT R21, R21, 0x8880, RZ ;  /* 0x0000888015157816 */ /* 0x000fc400000000ff */
[----:B------:R-:W-:Y:S02]  /*1110*/  PRMT R9, R19, 0x8880, RZ ;  /* 0x0000888013097816 */ /* 0x000fe400000000ff */
[----:B------:R-:W-:Y:S02]  /*1120*/  PRMT R21, R21, 0x7710, RZ ;  /* 0x0000771015157816 */ /* 0x000fe400000000ff */
[----:B------:R-:W-:Y:S02]  /*1130*/  SHF.R.S32.HI R9, RZ, 0x7, R9 ;  /* 0x00000007ff097819 */ /* 0x000fe40000011409 */
[----:B------:R-:W-:Y:S02]  /*1140*/  SHF.R.U32.HI R21, RZ, 0x7, R21 ;  /* 0x00000007ff157819 */ /* 0x000fe40000011615 */
[----:B------:R-:W-:Y:S02]  /*1150*/  LOP3.LUT R9, R6, 0xffc0, R9, 0x78, !PT ;  /* 0x0000ffc006097812 */ /* 0x000fe400078e7809 */
[----:B------:R-:W-:-:S02]  /*1160*/  PRMT R6, R8, 0x9910, RZ ;  /* 0x0000991008067816 */ /* 0x000fc400000000ff */
[----:B------:R-:W-:Y:S02]  /*1170*/  LOP3.LUT R21, R21, 0x6, RZ, 0xc0, !PT ;  /* 0x0000000615157812 */ /* 0x000fe400078ec0ff */
[----:B------:R-:W-:Y:S02]  /*1180*/  SHF.R.S32.HI R6, RZ, 0x7, R6 ;  /* 0x00000007ff067819 */ /* 0x000fe40000011406 */
[----:B------:R-:W-:Y:S02]  /*1190*/  PRMT R10, R10, 0x8880, RZ ;  /* 0x000088800a0a7816 */ /* 0x000fe400000000ff */
[--C-:B------:R-:W-:Y:S02]  /*11a0*/  LOP3.LUT R19, R19, 0x1b, R6.reuse, 0x78, !PT ;  /* 0x0000001b13137812 */ /* 0x100fe400078e7806 */
[----:B------:R-:W-:Y:S02]  /*11b0*/  LOP3.LUT R9, R9, 0xff9b, R6, 0x78, !PT ;  /* 0x0000ff9b09097812 */ /* 0x000fe400078e7806 */
[----:B------:R-:W-:-:S05]  /*11c0*/  LOP3.LUT R6, R7, 0x1, RZ, 0xc0, !PT ;  /* 0x0000000107067812 */ /* 0x000fca00078ec0ff */
[----:B------:R-:W-:-:S05]  /*11d0*/  IMAD.MOV R6, RZ, RZ, -R6 ;  /* 0x000000ffff067224 */ /* 0x000fca00078e0a06 */
        /* <DEDUP_REMOVED lines=21> */
[----:B------:R-:W-:Y:S02]  /*1330*/  LOP3.LUT R6, R6, 0x60, R21, 0x78, !PT ;  /* 0x0000006006067812 */ /* 0x000fe400078e7815 */
[----:B------:R-:W-:-:S04]  /*1340*/  PRMT R21, R28, 0x8880, RZ ;  /* 0x000088801c157816 */ /* 0x000fc800000000ff */
[----:B------:R-:W-:-:S04]  /*1350*/  SHF.R.S32.HI R21, RZ, 0x7, R21 ;  /* 0x00000007ff157819 */ /* 0x000fc80000011415 */
[----:B------:R-:W-:Y:S02]  /*1360*/  LOP3.LUT R6, R6, 0xffc0, R21, 0x78, !PT ;  /* 0x0000ffc006067812 */ /* 0x000fe400078e7815 */
[----:B------:R-:W-:-:S04]  /*1370*/  PRMT R21, R7, 0x9910, RZ ;  /* 0x0000991007157816 */ /* 0x000fc800000000ff */
[----:B------:R-:W-:-:S04]  /*1380*/  SHF.R.S32.HI R21, RZ, 0x7, R21 ;  /* 0x00000007ff157819 */ /* 0x000fc80000011415 */
[--C-:B------:R-:W-:Y:S02]  /*1390*/  LOP3.LUT R6, R6, 0xff9b, R21.reuse, 0x78, !PT ;  /* 0x0000ff9b06067812 */ /* 0x100fe400078e7815 */
[----:B------:R-:W-:Y:S02]  /*13a0*/  LOP3.LUT R28, R28, 0x1b, R21, 0x78, !PT ;  /* 0x0000001b1c1c7812 */ /* 0x000fe400078e7815 */
[----:B------:R-:W-:Y:S02]  /*13b0*/  LOP3.LUT R6, R2, R19, R6, 0x96, !PT ;  /* 0x0000001302067212 */ /* 0x000fe400078e9606 */
        /* <DEDUP_REMOVED lines=18> */
[----:B------:R-:W-:Y:S02]  /*14e0*/  PRMT R21, R10, 0x8880, RZ ;  /* 0x000088800a157816 */ /* 0x000fe400000000ff */
[----:B------:R-:W-:Y:S02]  /*14f0*/  LOP3.LUT R10, R11, R26, RZ, 0x3c, !PT ;  /* 0x0000001a0b0a7212 */ /* 0x000fe400078e3cff */
[----:B------:R-:W-:Y:S01]  /*1500*/  PRMT R11, R21, 0x7710, RZ ;  /* 0x00007710150b7816 */ /* 0x000fe200000000ff */
[----:B------:R-:W-:-:S03]  /*1510*/  IMAD.SHL.U32 R21, R25, 0x4, RZ ;  /* 0x0000000419157824 */ /* 0x000fc600078e00ff */
[----:B------:R-:W-:Y:S01]  /*1520*/  SHF.R.U32.HI R26, RZ, 0x7, R11 ;  /* 0x00000007ff1a7819 */ /* 0x000fe2000001160b */
[----:B------:R-:W-:Y:S01]  /*1530*/  IMAD.SHL.U32 R11, R2, 0x40, RZ ;  /* 0x00000040020b7824 */ /* 0x000fe200078e00ff */
[----:B------:R-:W-:Y:S02]  /*1540*/  PRMT R21, R21, 0x8880, RZ ;  /* 0x0000888015157816 */ /* 0x000fe400000000ff */
[----:B------:R-:W-:Y:S02]  /*1550*/  LOP3.LUT R19, R19, 0x30, R26, 0x78, !PT ;  /* 0x0000003013137812 */ /* 0x000fe400078e781a */
[----:B------:R-:W-:-:S04]  /*1560*/  PRMT R21, R21, 0x7710, RZ ;  /* 0x0000771015157816 */ /* 0x000fc800000000ff */
[----:B------:R-:W-:Y:S02]  /*1570*/  SHF.R.U32.HI R26, RZ, 0x7, R21 ;  /* 0x00000007ff1a7819 */ /* 0x000fe40000011615 */
[----:B------:R-:W-:Y:S02]  /*1580*/  PRMT R21, R11, 0x8880, RZ ;  /* 0x000088800b157816 */ /* 0x000fe400000000ff */
[----:B------:R-:W-:Y:S02]  /*1590*/  LOP3.LUT R11, R19, 0x60, R26, 0x78, !PT ;  /* 0x00000060130b7812 */ /* 0x000fe400078e781a */
[----:B------:R-:W-:Y:S02]  /*15a0*/  LOP3.LUT R19, R2, 0x1, RZ, 0xc0, !PT ;  /* 0x0000000102137812 */ /* 0x000fe400078ec0ff */
[----:B------:R-:W-:-:S03]  /*15b0*/  PRMT R21, R21, 0x7710, RZ ;  /* 0x0000771015157816 */ /* 0x000fc600000000ff */
[----:B------:R-:W-:Y:S01]  /*15c0*/  IMAD.MOV R19, RZ, RZ, -R19 ;  /* 0x000000ffff137224 */ /* 0x000fe200078e0a13 */
[----:B------:R-:W-:-:S04]  /*15d0*/  SHF.R.U32.HI R21, RZ, 0x7, R21 ;  /* 0x00000007ff157819 */ /* 0x000fc80000011615 */
[----:B------:R-:W-:Y:S01]  /*15e0*/  PRMT R26, R19, 0x7710, RZ ;  /* 0x00007710131a7816 */ /* 0x000fe200000000ff */
[----:B------:R-:W-:Y:S01]  /*15f0*/  IMAD.SHL.U32 R19, R2, 0x20, RZ ;  /* 0x0000002002137824 */ /* 0x000fe200078e00ff */
[----:B------:R-:W-:-:S04]  /*1600*/  LOP3.LUT R21, R21, 0x6, RZ, 0xc0, !PT ;  /* 0x0000000615157812 */ /* 0x000fc800078ec0ff */
[----:B------:R-:W-:Y:S02]  /*1610*/  PRMT R19, R19, 0x8880, RZ ;  /* 0x0000888013137816 */ /* 0x000fe400000000ff */
[----:B------:R-:W-:Y:S02]  /*1620*/  LOP3.LUT R21, R21, 0x3, R26, 0x78, !PT ;  /* 0x0000000315157812 */ /* 0x000fe400078e781a */
[----:B------:R-:W-:-:S04]  /*1630*/  PRMT R19, R19, 0x7710, RZ ;  /* 0x0000771013137816 */ /* 0x000fc800000000ff */
[----:B------:R-:W-:Y:S01]  /*1640*/  SHF.R.U32.HI R26, RZ, 0x7, R19 ;  /* 0x00000007ff1a7819 */ /* 0x000fe20000011613 */
[----:B------:R-:W-:-:S03]  /*1650*/  IMAD.SHL.U32 R19, R2, 0x10, RZ ;  /* 0x0000001002137824 */ /* 0x000fc600078e00ff */
[----:B------:R-:W-:Y:S02]  /*1660*/  LOP3.LUT R21, R21, 0xc, R26, 0x78, !PT ;  /* 0x0000000c15157812 */ /* 0x000fe400078e781a */
[----:B------:R-:W-:-:S04]  /*1670*/  PRMT R19, R19, 0x8880, RZ ;  /* 0x0000888013137816 */ /* 0x000fc800000000ff */
[----:B------:R-:W-:-:S04]  /*1680*/  PRMT R19, R19, 0x7710, RZ ;  /* 0x0000771013137816 */ /* 0x000fc800000000ff */
[----:B------:R-:W-:Y:S01]  /*1690*/  SHF.R.U32.HI R26, RZ, 0x7, R19 ;  /* 0x00000007ff1a7819 */ /* 0x000fe20000011613 */
[----:B------:R-:W-:-:S03]  /*16a0*/  IMAD.SHL.U32 R19, R2, 0x8, RZ ;  /* 0x0000000802137824 */ /* 0x000fc600078e00ff */
[----:B------:R-:W-:Y:S02]  /*16b0*/  LOP3.LUT R21, R21, 0x18, R26, 0x78, !PT ;  /* 0x0000001815157812 */ /* 0x000fe400078e781a */
[----:B------:R-:W-:-:S04]  /*16c0*/  PRMT R19, R19, 0x8880, RZ ;  /* 0x0000888013137816 */ /* 0x000fc800000000ff */
[----:B------:R-:W-:-:S04]  /*16d0*/  PRMT R19, R19, 0x7710, RZ ;  /* 0x0000771013137816 */ /* 0x000fc800000000ff */
[----:B------:R-:W-:-:S04]  /*16e0*/  SHF.R.U32.HI R26, RZ, 0x7, R19 ;  /* 0x00000007ff1a7819 */ /* 0x000fc80000011613 */
[----:B------:R-:W-:Y:S01]  /*16f0*/  LOP3.LUT R19, R21, 0x30, R26, 0x78, !PT ;  /* 0x0000003015137812 */ /* 0x000fe200078e781a */
[----:B------:R-:W-:-:S05]  /*1700*/  IMAD.SHL.U32 R21, R2, 0x4, RZ ;  /* 0x0000000402157824 */ /* 0x000fca00078e00ff */
[----:B------:R-:W-:-:S04]  /*1710*/  PRMT R21, R21, 0x8880, RZ ;  /* 0x0000888015157816 */ /* 0x000fc800000000ff */
[----:B------:R-:W-:-:S04]  /*1720*/  PRMT R21, R21, 0x7710, RZ ;  /* 0x0000771015157816 */ /* 0x000fc800000000ff */
[----:B------:R-:W-:Y:S01]  /*1730*/  SHF.R.U32.HI R26, RZ, 0x7, R21 ;  /* 0x00000007ff1a7819 */ /* 0x000fe20000011615 */
[----:B------:R-:W-:-:S03]  /*1740*/  IMAD.SHL.U32 R21, R2, 0x2, RZ ;  /* 0x0000000202157824 */ /* 0x000fc600078e00ff */
[----:B------:R-:W-:Y:S02]  /*1750*/  LOP3.LUT R19, R19, 0x60, R26, 0x78, !PT ;  /* 0x0000006013137812 */ /* 0x000fe400078e781a */
[----:B------:R-:W-:Y:S02]  /*1760*/  LOP3.LUT R26, R13, R0, RZ, 0x3c, !PT ;  /* 0x000000000d1a7212 */ /* 0x000fe400078e3cff */
[-C--:B------:R-:W-:Y:S02]  /*1770*/  LOP3.LUT R0, R22, R15.reuse, RZ, 0x3c, !PT ;  /* 0x0000000f16007212 */ /* 0x080fe400078e3cff */
[----:B------:R-:W-:Y:S02]  /*1780*/  PRMT R22, R21, 0x8880, RZ ;  /* 0x0000888015167816 */ /* 0x000fe400000000ff */
[----:B------:R-:W-:Y:S02]  /*1790*/  LOP3.LUT R13, R17, R15, RZ, 0x3c, !PT ;  /* 0x0000000f110d7212 */ /* 0x000fe400078e3cff */
[----:B------:R-:W-:-:S02]  /*17a0*/  PRMT R15, R2, 0x9910, RZ ;  /* 0x00009910020f7816 */ /* 0x000fc400000000ff */
[----:B------:R-:W-:Y:S02]  /*17b0*/  SHF.R.S32.HI R22, RZ, 0x7, R22 ;  /* 0x00000007ff167819 */ /* 0x000fe40000011416 */
[----:B------:R-:W-:Y:S02]  /*17c0*/  SHF.R.S32.HI R15, RZ, 0x7, R15 ;  /* 0x00000007ff0f7819 */ /* 0x000fe4000001140f */
[----:B------:R-:W-:Y:S02]  /*17d0*/  LOP3.LUT R19, R19, 0xffc0, R22, 0x78, !PT ;  /* 0x0000ffc013137812 */ /* 0x000fe400078e7816 */
[--C-:B------:R-:W-:Y:S02]  /*17e0*/  LOP3.LUT R22, R21, 0x1b, R15.reuse, 0x78, !PT ;  /* 0x0000001b15167812 */ /* 0x100fe400078e780f */
[----:B------:R-:W-:Y:S02]  /*17f0*/  LOP3.LUT R15, R19, 0xff9b, R15, 0x78, !PT ;  /* 0x0000ff9b130f7812 */ /* 0x000fe400078e780f */
[----:B------:R-:W-:-:S02]  /*1800*/  PRMT R17, R25, 0x9910, RZ ;  /* 0x0000991019117816 */ /* 0x000fc400000000ff */
[C---:B------:R-:W-:Y:S01]  /*1810*/  LOP3.LUT R15, R25.reuse, R28, R15, 0x96, !PT ;  /* 0x0000001c190f7212 */ /* 0x040fe200078e960f */
[----:B------:R-:W-:Y:S01]  /*1820*/  IMAD.SHL.U32 R28, R25, 0x2, RZ ;  /* 0x00000002191c7824 */ /* 0x000fe200078e00ff */
[----:B------:R-:W-:Y:S02]  /*1830*/  SHF.R.S32.HI R17, RZ, 0x7, R17 ;  /* 0x00000007ff117819 */ /* 0x000fe40000011411 */
[----:B------:R-:W-:Y:S02]  /*1840*/  LOP3.LUT R25, R6, R25, RZ, 0x3c, !PT ;  /* 0x0000001906197212 */ /* 0x000fe400078e3cff */
        /* <DEDUP_REMOVED lines=33> */
[----:B------:R-:W-:Y:S01]  /*1a60*/  LOP3.LUT R19, R11, 0xffc0, R28, 0x78, !PT ;  /* 0x0000ffc00b137812 */ /* 0x000fe200078e781c */
[----:B------:R-:W-:-:S03]  /*1a70*/  IMAD.SHL.U32 R11, R12, 0x2, RZ ;  /* 0x000000020c0b7824 */ /* 0x000fc600078e00ff */
[----:B------:R-:W-:Y:S01]  /*1a80*/  LOP3.LUT R17, R19, 0xff9b, R17, 0x78, !PT ;  /* 0x0000ff9b13117812 */ /* 0x000fe200078e7811 */
[----:B------:R-:W-:Y:S01]  /*1a90*/  IMAD.SHL.U32 R19, R16, 0x40, RZ ;  /* 0x0000004010137824 */ /* 0x000fe200078e00ff */
[----:B------:R-:W-:Y:S02]  /*1aa0*/  PRMT R28, R11, 0x8880, RZ ;  /* 0x000088800b1c7816 */ /* 0x000fe400000000ff */
[----:B------:R-:W-:Y:S02]  /*1ab0*/  LOP3.LUT R17, R7, R17, R22, 0x96, !PT ;  /* 0x0000001107117212 */ /* 0x000fe400078e9616 */
[----:B------:R-:W-:Y:S02]  /*1ac0*/  SHF.R.S32.HI R28, RZ, 0x7, R28 ;  /* 0x00000007ff1c7819 */ /* 0x000fe4000001141c */
[----:B------:R-:W-:Y:S02]  /*1ad0*/  PRMT R19, R19, 0x8880, RZ ;  /* 0x0000888013137816 */ /* 0x000fe400000000ff */
[----:B------:R-:W-:-:S02]  /*1ae0*/  LOP3.LUT R28, R9, 0xffc0, R28, 0x78, !PT ;  /* 0x0000ffc0091c7812 */ /* 0x000fc400078e781c */
[----:B------:R-:W-:Y:S02]  /*1af0*/  PRMT R9, R12, 0x9910, RZ ;  /* 0x000099100c097816 */ /* 0x000fe400000000ff */
[----:B------:R-:W-:Y:S02]  /*1b00*/  PRMT R19, R19, 0x7710, RZ ;  /* 0x0000771013137816 */ /* 0x000fe400000000ff */
[----:B------:R-:W-:Y:S02]  /*1b10*/  SHF.R.S32.HI R9, RZ, 0x7, R9 ;  /* 0x00000007ff097819 */ /* 0x000fe40000011409 */
[----:B------:R-:W-:Y:S02]  /*1b20*/  SHF.R.U32.HI R19, RZ, 0x7, R19 ;  /* 0x00000007ff137819 */ /* 0x000fe40000011613 */
[--C-:B------:R-:W-:Y:S02]  /*1b30*/  LOP3.LUT R11, R11, 0x1b, R9.reuse, 0x78, !PT ;  /* 0x0000001b0b0b7812 */ /* 0x100fe400078e7809 */
[----:B------:R-:W-:-:S02]  /*1b40*/  LOP3.LUT R28, R28, 0xff9b, R9, 0x78, !PT ;  /* 0x0000ff9b1c1c7812 */ /* 0x000fc400078e7809 */
[----:B------:R-:W-:Y:S02]  /*1b50*/  LOP3.LUT R9, R16, 0x1, RZ, 0xc0, !PT ;  /* 0x0000000110097812 */ /* 0x000fe400078ec0ff */
[----:B------:R-:W-:-:S03]  /*1b60*/  LOP3.LUT R19, R19, 0x6, RZ, 0xc0, !PT ;  /* 0x0000000613137812 */ /* 0x000fc600078ec0ff */
        /* <DEDUP_REMOVED lines=25> */
[----:B------:R-:W-:-:S04]  /*1d00*/  SHF.R.S32.HI R22, RZ, 0x7, R22 ;  /* 0x00000007ff167819 */ /* 0x000fc80000011416 */
[----:B------:R-:W-:Y:S02]  /*1d10*/  LOP3.LUT R19, R19, 0xffc0, R22, 0x78, !PT ;  /* 0x0000ffc013137812 */ /* 0x000fe400078e7816 */
[----:B------:R-:W-:-:S04]  /*1d20*/  PRMT R22, R16, 0x9910, RZ ;  /* 0x0000991010167816 */ /* 0x000fc800000000ff */
[----:B------:R-:W-:-:S04]  /*1d30*/  SHF.R.S32.HI R22, RZ, 0x7, R22 ;  /* 0x00000007ff167819 */ /* 0x000fc80000011416 */
[--C-:B------:R-:W-:Y:S02]  /*1d40*/  LOP3.LUT R9, R9, 0x1b, R22.reuse, 0x78, !PT ;  /* 0x0000001b09097812 */ /* 0x100fe400078e7816 */
[----:B------:R-:W-:Y:S01]  /*1d50*/  LOP3.LUT R22, R19, 0xff9b, R22, 0x78, !PT ;  /* 0x0000ff9b13167812 */ /* 0x000fe200078e7816 */
[----:B------:R-:W-:-:S03]  /*1d60*/  IMAD.SHL.U32 R19, R3, 0x40, RZ ;  /* 0x0000004003137824 */ /* 0x000fc600078e00ff */
[----:B------:R-:W-:Y:S02]  /*1d70*/  LOP3.LUT R22, R23, R11, R22, 0x96, !PT ;  /* 0x0000000b17167212 */ /* 0x000fe400078e9616 */
[----:B------:R-:W-:Y:S02]  /*1d80*/  PRMT R19, R19, 0x8880, RZ ;  /* 0x0000888013137816 */ /* 0x000fe400000000ff */
[----:B------:R-:W-:Y:S02]  /*1d90*/  LOP3.LUT R11, R3, 0x1, RZ, 0xc0, !PT ;  /* 0x00000001030b7812 */ /* 0x000fe400078ec0ff */
[----:B------:R-:W-:-:S03]  /*1da0*/  PRMT R19, R19, 0x7710, RZ ;  /* 0x0000771013137816 */ /* 0x000fc600000000ff */
[----:B------:R-:W-:Y:S01]  /*1db0*/  IMAD.MOV R11, RZ, RZ, -R11 ;  /* 0x000000ffff0b7224 */ /* 0x000fe200078e0a0b */
[----:B------:R-:W-:-:S04]  /*1dc0*/  SHF.R.U32.HI R19, RZ, 0x7, R19 ;  /* 0x00000007ff137819 */ /* 0x000fc80000011613 */
[----:B------:R-:W-:Y:S02]  /*1dd0*/  PRMT R11, R11, 0x7710, RZ ;  /* 0x000077100b0b7816 */ /* 0x000fe400000000ff */
[----:B------:R-:W-:-:S04]  /*1de0*/  LOP3.LUT R19, R19, 0x6, RZ, 0xc0, !PT ;  /* 0x0000000613137812 */ /* 0x000fc800078ec0ff */
        /* <DEDUP_REMOVED lines=13> */
[----:B------:R-:W-:Y:S01]  /*1ec0*/  PRMT R6, R19, 0x7710, RZ ;  /* 0x0000771013067816 */ /* 0x000fe200000000ff */
[----:B------:R-:W-:-:S03]  /*1ed0*/  IMAD.SHL.U32 R19, R3, 0x4, RZ ;  /* 0x0000000403137824 */ /* 0x000fc600078e00ff */
[----:B------:R-:W-:Y:S02]  /*1ee0*/  SHF.R.U32.HI R6, RZ, 0x7, R6 ;  /* 0x00000007ff067819 */ /* 0x000fe40000011606 */
[----:B------:R-:W-:Y:S02]  /*1ef0*/  PRMT R19, R19, 0x8880, RZ ;  /* 0x0000888013137816 */ /* 0x000fe400000000ff */
[----:B------:R-:W-:Y:S01]  /*1f00*/  LOP3.LUT R11, R11, 0x30, R6, 0x78, !PT ;  /* 0x000000300b0b7812 */ /* 0x000fe200078e7806 */
[----:B------:R-:W-:Y:S01]  /*1f10*/  IMAD.SHL.U32 R6, R23, 0x40, RZ ;  /* 0x0000004017067824 */ /* 0x000fe200078e00ff */
[----:B------:R-:W-:-:S04]  /*1f20*/  PRMT R19, R19, 0x7710, RZ ;  /* 0x0000771013137816 */ /* 0x000fc800000000ff */
[----:B------:R-:W-:Y:S02]  /*1f30*/  SHF.R.U32.HI R19, RZ, 0x7, R19 ;  /* 0x00000007ff137819 */ /* 0x000fe40000011613 */
[----:B------:R-:W-:Y:S02]  /*1f40*/  PRMT R21, R6, 0x8880, RZ ;  /* 0x0000888006157816 */ /* 0x000fe400000000ff */
[----:B------:R-:W-:Y:S02]  /*1f50*/  LOP3.LUT R6, R11, 0x60, R19, 0x78, !PT ;  /* 0x000000600b067812 */ /* 0x000fe400078e7813 */
[----:B------:R-:W-:Y:S02]  /*1f60*/  LOP3.LUT R11, R23, 0x1, RZ, 0xc0, !PT ;  /* 0x00000001170b7812 */ /* 0x000fe400078ec0ff */
[----:B------:R-:W-:Y:S01]  /*1f70*/  PRMT R19, R21, 0x7710, RZ ;  /* 0x0000771015137816 */ /* 0x000fe200000000ff */
[----:B------:R-:W-:Y:S02]  /*1f80*/  IMAD.SHL.U32 R21, R23, 0x2, RZ ;  /* 0x0000000217157824 */ /* 0x000fe400078e00ff */
        /* <DEDUP_REMOVED lines=25> */
[----:B------:R-:W-:Y:S02]  /*2120*/  LOP3.LUT R11, R2, R7, RZ, 0x3c, !PT ;  /* 0x00000007020b7212 */ /* 0x000fe400078e3cff */
[-C--:B------:R-:W-:Y:S02]  /*2130*/  LOP3.LUT R7, R15, R8.reuse, RZ, 0x3c, !PT ;  /* 0x000000080f077212 */ /* 0x080fe400078e3cff */
[----:B------:R-:W-:Y:S02]  /*2140*/  LOP3.LUT R2, R17, R8, RZ, 0x3c, !PT ;  /* 0x0000000811027212 */ /* 0x000fe400078e3cff */
[----:B------:R-:W-:Y:S02]  /*2150*/  PRMT R8, R21, 0x8880, RZ ;  /* 0x0000888015087816 */ /* 0x000fe400000000ff */
[----:B------:R-:W-:-:S02]  /*2160*/  PRMT R15, R23, 0x9910, RZ ;  /* 0x00009910170f7816 */ /* 0x000fc400000000ff */
[----:B------:R-:W-:Y:S02]  /*2170*/  SHF.R.S32.HI R8, RZ, 0x7, R8 ;  /* 0x00000007ff087819 */ /* 0x000fe40000011408 */
[----:B------:R-:W-:Y:S02]  /*2180*/  SHF.R.S32.HI R15, RZ, 0x7, R15 ;  /* 0x00000007ff0f7819 */ /* 0x000fe4000001140f */
[----:B------:R-:W-:Y:S02]  /*2190*/  LOP3.LUT R8, R19, 0xffc0, R8, 0x78, !PT ;  /* 0x0000ffc013087812 */ /* 0x000fe400078e7808 */
[--C-:B------:R-:W-:Y:S02]  /*21a0*/  LOP3.LUT R17, R21, 0x1b, R15.reuse, 0x78, !PT ;  /* 0x0000001b15117812 */ /* 0x100fe400078e780f */
[----:B------:R-:W-:Y:S02]  /*21b0*/  LOP3.LUT R8, R8, 0xff9b, R15, 0x78, !PT ;  /* 0x0000ff9b08087812 */ /* 0x000fe400078e780f */
[----:B------:R-:W-:-:S02]  /*21c0*/  PRMT R15, R3, 0x9910, RZ ;  /* 0x00009910030f7816 */ /* 0x000fc400000000ff */
[C---:B------:R-:W-:Y:S02]  /*21d0*/  LOP3.LUT R9, R3.reuse, R9, R8, 0x96, !PT ;  /* 0x0000000903097212 */ /* 0x040fe400078e9608 */
[----:B------:R-:W-:Y:S01]  /*21e0*/  SHF.R.S32.HI R8, RZ, 0x7, R15 ;  /* 0x00000007ff087819 */ /* 0x000fe2000001140f */
[----:B------:R-:W-:-:S05]  /*21f0*/  IMAD.SHL.U32 R15, R3, 0x2, RZ ;  /* 0x00000002030f7824 */ /* 0x000fca00078e00ff */
[----:B------:R-:W-:-:S04]  /*2200*/  LOP3.LUT R19, R15, 0x1b, R8, 0x78, !PT ;  /* 0x0000001b0f137812 */ /* 0x000fc800078e7808 */
[----:B------:R-:W-:Y:S01]  /*2210*/  LOP3.LUT R23, R23, R19, R28, 0x96, !PT ;  /* 0x0000001317177212 */ /* 0x000fe200078e961c */
[----:B------:R-:W-:-:S05]  /*2220*/  IMAD.SHL.U32 R19, R18, 0x40, RZ ;  /* 0x0000004012137824 */ /* 0x000fca00078e00ff */
[----:B------:R-:W-:-:S04]  /*2230*/  PRMT R19, R19, 0x8880, RZ ;  /* 0x0000888013137816 */ /* 0x000fc800000000ff */
[----:B------:R-:W-:Y:S02]  /*2240*/  PRMT R21, R19, 0x7710, RZ ;  /* 0x0000771013157816 */ /* 0x000fe400000000ff */
[----:B------:R-:W-:Y:S02]  /*2250*/  LOP3.LUT R19, R18, 0x1, RZ, 0xc0, !PT ;  /* 0x0000000112137812 */ /* 0x000fe400078ec0ff */
[----:B------:R-:W-:-:S03]  /*2260*/  SHF.R.U32.HI R21, RZ, 0x7, R21 ;  /* 0x00000007ff157819 */ /* 0x000fc60000011615 */
[----:B------:R-:W-:Y:S01]  /*2270*/  IMAD.MOV R19, RZ, RZ, -R19 ;  /* 0x000000ffff137224 */ /* 0x000fe200078e0a13 */
[----:B------:R-:W-:-:S04]  /*2280*/  LOP3.LUT R21, R21, 0x6, RZ, 0xc0, !PT ;  /* 0x0000000615157812 */ /* 0x000fc800078ec0ff */
[----:B------:R-:W-:Y:S01]  /*2290*/  PRMT R28, R19, 0x7710, RZ ;  /* 0x00007710131c7816 */ /* 0x000fe200000000ff */
        /* <DEDUP_REMOVED lines=17> */
[----:B------:R-:W-:Y:S02]  /*23b0*/  PRMT R27, R21, 0x8880, RZ ;  /* 0x00008880151b7816 */ /* 0x000fe400000000ff */
[----:B------:R-:W-:Y:S02]  /*23c0*/  PRMT R21, R15, 0x8880, RZ ;  /* 0x000088800f157816 */ /* 0x000fe400000000ff */
[----:B------:R-:W-:Y:S02]  /*23d0*/  PRMT R15, R27, 0x7710, RZ ;  /* 0x000077101b0f7816 */ /* 0x000fe400000000ff */
[----:B------:R-:W-:Y:S02]  /*23e0*/  SHF.R.S32.HI R21, RZ, 0x7, R21 ;  /* 0x00000007ff157819 */ /* 0x000fe40000011415 */
[----:B------:R-:W-:-:S04]  /*23f0*/  SHF.R.U32.HI R28, RZ, 0x7, R15 ;  /* 0x00000007ff1c7819 */ /* 0x000fc8000001160f */
[----:B------:R-:W-:Y:S02]  /*2400*/  LOP3.LUT R15, R19, 0x60, R28, 0x78, !PT ;  /* 0x00000060130f7812 */ /* 0x000fe400078e781c */
[----:B------:R-:W-:Y:S01]  /*2410*/  LOP3.LUT R19, R6, 0xffc0, R21, 0x78, !PT ;  /* 0x0000ffc006137812 */ /* 0x000fe200078e7815 */
[----:B------:R-:W-:-:S03]  /*2420*/  IMAD.SHL.U32 R21, R18, 0x2, RZ ;  /* 0x0000000212157824 */ /* 0x000fc600078e00ff */
[----:B------:R-:W-:Y:S01]  /*2430*/  LOP3.LUT R19, R19, 0xff9b, R8, 0x78, !PT ;  /* 0x0000ff9b13137812 */ /* 0x000fe200078e7808 */
[----:B------:R-:W-:Y:S01]  /*2440*/  IMAD.SHL.U32 R8, R14, 0x40, RZ ;  /* 0x000000400e087824 */ /* 0x000fe200078e00ff */
[----:B------:R-:W-:Y:S02]  /*2450*/  PRMT R6, R21, 0x8880, RZ ;  /* 0x0000888015067816 */ /* 0x000fe400000000ff */
[----:B------:R-:W-:Y:S01]  /*2460*/  LOP3.LUT R19, R16, R19, R17, 0x96, !PT ;  /* 0x0000001310137212 */ /* 0x000fe200078e9611 */
[----:B------:R-:W-:Y:S01]  /*2470*/  IMAD.SHL.U32 R17, R14, 0x2, RZ ;  /* 0x000000020e117824 */ /* 0x000fe200078e00ff */
        /* <DEDUP_REMOVED lines=10> */
[----:B------:R-:W-:Y:S02]  /*2520*/  LOP3.LUT R8, R8, 0x6, RZ, 0xc0, !PT ;  /* 0x0000000608087812 */ /* 0x000fe400078ec0ff */
[----:B------:R-:W-:Y:S01]  /*2530*/  LOP3.LUT R19, R19, R12, RZ, 0x3c, !PT ;  /* 0x0000000c13137212 */ /* 0x000fe200078e3cff */
[----:B------:R-:W-:-:S05]  /*2540*/  IMAD.MOV R6, RZ, RZ, -R6 ;  /* 0x000000ffff067224 */ /* 0x000fca00078e0a06 */
        /* <DEDUP_REMOVED lines=20> */
[----:B------:R-:W-:Y:S02]  /*2690*/  SHF.R.U32.HI R27, RZ, 0x7, R8 ;  /* 0x00000007ff1b7819 */ /* 0x000fe40000011608 */
[----:B------:R-:W-:Y:S02]  /*26a0*/  PRMT R8, R14, 0x9910, RZ ;  /* 0x000099100e087816 */ /* 0x000fe400000000ff */
[----:B------:R-:W-:Y:S02]  /*26b0*/  LOP3.LUT R6, R6, 0x60, R27, 0x78, !PT ;  /* 0x0000006006067812 */ /* 0x000fe400078e781b */
[----:B------:R-:W-:Y:S02]  /*26c0*/  PRMT R27, R17, 0x8880, RZ ;  /* 0x00008880111b7816 */ /* 0x000fe400000000ff */
[----:B------:R-:W-:Y:S02]  /*26d0*/  SHF.R.S32.HI R8, RZ, 0x7, R8 ;  /* 0x00000007ff087819 */ /* 0x000fe40000011408 */
[----:B------:R-:W-:-:S02]  /*26e0*/  SHF.R.S32.HI R27, RZ, 0x7, R27 ;  /* 0x00000007ff1b7819 */ /* 0x000fc4000001141b */
[----:B------:R-:W-:Y:S02]  /*26f0*/  LOP3.LUT R17, R17, 0x1b, R8, 0x78, !PT ;  /* 0x0000001b11117812 */ /* 0x000fe400078e7808 */
[----:B------:R-:W-:-:S04]  /*2700*/  LOP3.LUT R6, R6, 0xffc0, R27, 0x78, !PT ;  /* 0x0000ffc006067812 */ /* 0x000fc800078e781b */
[----:B------:R-:W-:Y:S01]  /*2710*/  LOP3.LUT R6, R6, 0xff9b, R8, 0x78, !PT ;  /* 0x0000ff9b06067812 */ /* 0x000fe200078e7808 */
[----:B------:R-:W-:-:S03]  /*2720*/  IMAD.SHL.U32 R8, R24, 0x40, RZ ;  /* 0x0000004018087824 */ /* 0x000fc600078e00ff */
[----:B------:R-:W-:Y:S02]  /*2730*/  LOP3.LUT R21, R20, R21, R6, 0x96, !PT ;  /* 0x0000001514157212 */ /* 0x000fe400078e9606 */
[----:B------:R-:W-:Y:S02]  /*2740*/  LOP3.LUT R6, R24, 0x1, RZ, 0xc0, !PT ;  /* 0x0000000118067812 */ /* 0x000fe400078ec0ff */
[----:B------:R-:W-:-:S03]  /*2750*/  PRMT R8, R8, 0x8880, RZ ;  /* 0x0000888008087816 */ /* 0x000fc600000000ff */
[----:B------:R-:W-:Y:S01]  /*2760*/  IMAD.MOV R6, RZ, RZ, -R6 ;  /* 0x000000ffff067224 */ /* 0x000fe200078e0a06 */
[----:B------:R-:W-:-:S04]  /*2770*/  PRMT R8, R8, 0x7710, RZ ;  /* 0x0000771008087816 */ /* 0x000fc800000000ff */
[----:B------:R-:W-:Y:S01]  /*2780*/  PRMT R27, R6, 0x7710, RZ ;  /* 0x00007710061b7816 */ /* 0x000fe200000000ff */
[----:B------:R-:W-:Y:S01]  /*2790*/  IMAD.SHL.U32 R6, R24, 0x20, RZ ;  /* 0x0000002018067824 */ /* 0x000fe200078e00ff */
[----:B------:R-:W-:-:S04]  /*27a0*/  SHF.R.U32.HI R8, RZ, 0x7, R8 ;  /* 0x00000007ff087819 */ /* 0x000fc80000011608 */
[----:B------:R-:W-:Y:S02]  /*27b0*/  PRMT R6, R6, 0x8880, RZ ;  /* 0x0000888006067816 */ /* 0x000fe400000000ff */
[----:B------:R-:W-:Y:S02]  /*27c0*/  LOP3.LUT R8, R8, 0x6, RZ, 0xc0, !PT ;  /* 0x0000000608087812 */ /* 0x000fe400078ec0ff */
[----:B------:R-:W-:Y:S02]  /*27d0*/  PRMT R6, R6, 0x7710, RZ ;  /* 0x0000771006067816 */ /* 0x000fe400000000ff */
[----:B------:R-:W-:Y:S02]  /*27e0*/  LOP3.LUT R8, R8, 0x3, R27, 0x78, !PT ;  /* 0x0000000308087812 */ /* 0x000fe400078e781b */
        /* <DEDUP_REMOVED lines=8> */
[----:B------:R-:W-:Y:S02]  /*2870*/  PRMT R27, R6, 0x8880, RZ ;  /* 0x00008880061b7816 */ /* 0x000fe400000000ff */
[----:B------:R-:W-:Y:S01]  /*2880*/  LOP3.LUT R6, R22, R3, RZ, 0x3c, !PT ;  /* 0x0000000316067212 */ /* 0x000fe200078e3cff */
[----:B------:R-:W-:Y:S01]  /*2890*/  IMAD.SHL.U32 R22, R24, 0x4, RZ ;  /* 0x0000000418167824 */ /* 0x000fe200078e00ff */
[----:B------:R-:W-:-:S04]  /*28a0*/  PRMT R3, R27, 0x7710, RZ ;  /* 0x000077101b037816 */ /* 0x000fc800000000ff */
[----:B------:R-:W-:Y:S02]  /*28b0*/  SHF.R.U32.HI R3, RZ, 0x7, R3 ;  /* 0x00000007ff037819 */ /* 0x000fe40000011603 */
[----:B------:R-:W-:Y:S02]  /*28c0*/  PRMT R22, R22, 0x8880, RZ ;  /* 0x0000888016167816 */ /* 0x000fe400000000ff */
[----:B------:R-:W-:Y:S01]  /*28d0*/  LOP3.LUT R8, R8, 0x30, R3, 0x78, !PT ;  /* 0x0000003008087812 */ /* 0x000fe200078e7803 */
[----:B------:R-:W-:Y:S01]  /*28e0*/  IMAD.SHL.U32 R3, R20, 0x40, RZ ;  /* 0x0000004014037824 */ /* 0x000fe200078e00ff */
[----:B------:R-:W-:-:S04]  /*28f0*/  PRMT R22, R22, 0x7710, RZ ;  /* 0x0000771016167816 */ /* 0x000fc800000000ff */
[----:B------:R-:W-:Y:S02]  /*2900*/  PRMT R3, R3, 0x8880, RZ ;  /* 0x0000888003037816 */ /* 0x000fe400000000ff */
[----:B------:R-:W-:Y:S02]  /*2910*/  SHF.R.U32.HI R27, RZ, 0x7, R22 ;  /* 0x00000007ff1b7819 */ /* 0x000fe40000011616 */
[----:B------:R-:W-:Y:S02]  /*2920*/  PRMT R22, R3, 0x7710, RZ ;  /* 0x0000771003167816 */ /* 0x000fe400000000ff */
[----:B------:R-:W-:Y:S02]  /*2930*/  LOP3.LUT R3, R20, 0x1, RZ, 0xc0, !PT ;  /* 0x0000000114037812 */ /* 0x000fe400078ec0ff */
[----:B------:R-:W-:Y:S02]  /*2940*/  SHF.R.U32.HI R22, RZ, 0x7, R22 ;  /* 0x00000007ff167819 */ /* 0x000fe40000011616 */
[----:B------:R-:W-:Y:S01]  /*2950*/  LOP3.LUT R8, R8, 0x60, R27, 0x78, !PT ;  /* 0x0000006008087812 */ /* 0x000fe200078e781b */
        /* <DEDUP_REMOVED lines=24> */
[----:B------:R-:W-:Y:S01]  /*2ae0*/  LOP3.LUT R3, R23, R16, RZ, 0x3c, !PT ;  /* 0x0000001017037212 */ /* 0x000fe200078e3cff */
[C---:B------:R-:W-:Y:S01]  /*2af0*/  IMAD.SHL.U32 R23, R20.reuse, 0x2, RZ ;  /* 0x0000000214177824 */ /* 0x040fe200078e00ff */
[----:B------:R-:W-:Y:S02]  /*2b00*/  LOP3.LUT R16, R9, R12, RZ, 0x3c, !PT ;  /* 0x0000000c09107212 */ /* 0x000fe400078e3cff */
[----:B------:R-:W-:Y:S02]  /*2b10*/  PRMT R12, R20, 0x9910, RZ ;  /* 0x00009910140c7816 */ /* 0x000fe400000000ff */
[----:B------:R-:W-:Y:S02]  /*2b20*/  PRMT R9, R23, 0x8880, RZ ;  /* 0x0000888017097816 */ /* 0x000fe400000000ff */
[----:B------:R-:W-:-:S02]  /*2b30*/  SHF.R.S32.HI R12, RZ, 0x7, R12 ;  /* 0x00000007ff0c7819 */ /* 0x000fc4000001140c */
[----:B------:R-:W-:Y:S02]  /*2b40*/  SHF.R.S32.HI R9, RZ, 0x7, R9 ;  /* 0x00000007ff097819 */ /* 0x000fe40000011409 */
[----:B------:R-:W-:Y:S02]  /*2b50*/  LOP3.LUT R23, R23, 0x1b, R12, 0x78, !PT ;  /* 0x0000001b17177812 */ /* 0x000fe400078e780c */
[----:B------:R-:W-:-:S04]  /*2b60*/  LOP3.LUT R9, R22, 0xffc0, R9, 0x78, !PT ;  /* 0x0000ffc016097812 */ /* 0x000fc800078e7809 */
[----:B------:R-:W-:Y:S01]  /*2b70*/  LOP3.LUT R12, R9, 0xff9b, R12, 0x78, !PT ;  /* 0x0000ff9b090c7812 */ /* 0x000fe200078e780c */
[----:B------:R-:W-:-:S03]  /*2b80*/  IMAD.SHL.U32 R9, R24, 0x2, RZ ;  /* 0x0000000218097824 */ /* 0x000fc600078e00ff */
[C---:B------:R-:W-:Y:S02]  /*2b90*/  LOP3.LUT R17, R24.reuse, R17, R12, 0x96, !PT ;  /* 0x0000001118117212 */ /* 0x040fe400078e960c */
[----:B------:R-:W-:Y:S02]  /*2ba0*/  PRMT R27, R9, 0x8880, RZ ;  /* 0x00008880091b7816 */ /* 0x000fe400000000ff */
[----:B------:R-:W-:Y:S02]  /*2bb0*/  PRMT R12, R24, 0x9910, RZ ;  /* 0x00009910180c7816 */ /* 0x000fe400000000ff */
[----:B------:R-:W-:-:S04]  /*2bc0*/  SHF.R.S32.HI R27, RZ, 0x7, R27 ;  /* 0x00000007ff1b7819 */ /* 0x000fc8000001141b */
[----:B------:R-:W-:Y:S02]  /*2bd0*/  LOP3.LUT R27, R8, 0xffc0, R27, 0x78, !PT ;  /* 0x0000ffc0081b7812 */ /* 0x000fe400078e781b */
[--C-:B------:R-:W-:Y:S02]  /*2be0*/  SHF.R.S32.HI R8, RZ, 0x7, R12.reuse ;  /* 0x00000007ff087819 */ /* 0x100fe4000001140c */
[----:B------:R-:W-:Y:S02]  /*2bf0*/  PRMT R12, R6, 0x7610, R12 ;  /* 0x00007610060c7816 */ /* 0x000fe4000000000c */
[--C-:B------:R-:W-:Y:S02]  /*2c00*/  LOP3.LUT R9, R9, 0x1b, R8.reuse, 0x78, !PT ;  /* 0x0000001b09097812 */ /* 0x100fe400078e7808 */
[----:B------:R-:W-:Y:S02]  /*2c10*/  LOP3.LUT R27, R27, 0xff9b, R8, 0x78, !PT ;  /* 0x0000ff9b1b1b7812 */ /* 0x000fe400078e7808 */
[----:B------:R-:W-:-:S02]  /*2c20*/  LOP3.LUT R15, R20, R9, R15, 0x96, !PT ;  /* 0x00000009140f7212 */ /* 0x000fc400078e960f */
[----:B------:R-:W-:Y:S02]  /*2c30*/  LOP3.LUT R23, R14, R27, R23, 0x96, !PT ;  /* 0x0000001b0e177212 */ /* 0x000fe400078e9617 */
[----:B------:R-:W-:Y:S02]  /*2c40*/  LOP3.LUT R9, R21, R24, RZ, 0x3c, !PT ;  /* 0x0000001815097212 */ /* 0x000fe400078e3cff */
[----:B------:R-:W-:Y:S02]  /*2c50*/  LOP3.LUT R24, R15, R14, RZ, 0x3c, !PT ;  /* 0x0000000e0f187212 */ /* 0x000fe400078e3cff */
[-C--:B------:R-:W-:Y:S02]  /*2c60*/  LOP3.LUT R14, R17, R18.reuse, RZ, 0x3c, !PT ;  /* 0x00000012110e7212 */ /* 0x080fe400078e3cff */
[----:B------:R-:W-:Y:S02]  /*2c70*/  LOP3.LUT R18, R23, R18, RZ, 0x3c, !PT ;  /* 0x0000001217127212 */ /* 0x000fe400078e3cff */
[----:B------:R-:W-:-:S02]  /*2c80*/  PRMT R8, R25, 0x7610, R8 ;  /* 0x0000761019087816 */ /* 0x000fc40000000008 */
[----:B------:R-:W-:Y:S02]  /*2c90*/  PRMT R20, R18, 0x7610, R20 ;  /* 0x0000761012147816 */ /* 0x000fe40000000014 */
[----:B------:R-:W-:Y:S02]  /*2ca0*/  PRMT R23, R19, 0x7610, R23 ;  /* 0x0000761013177816 */ /* 0x000fe40000000017 */
[----:B------:R-:W-:Y:S02]  /*2cb0*/  PRMT R25, R11, 0x7610, R25 ;  /* 0x000076100b197816 */ /* 0x000fe40000000019 */
[----:B------:R-:W-:Y:S02]  /*2cc0*/  PRMT R15, R10, 0x7610, R15 ;  /* 0x000076100a0f7816 */ /* 0x000fe4000000000f */
[----:B------:R-:W-:-:S07]  /*2cd0*/  PRMT R18, R9, 0x7610, R18 ;  /* 0x0000761009127816 */ /* 0x000fce0000000012 */
.L_x_0:
[----:B------:R-:W2:Y:S04]  /*2ce0*/  LDG.E.U8 R6, desc[UR6][R4.64+-0x1] ;  /* 0xffffff0604067981 */ /* 0x000ea8000c1e1100 */
[----:B------:R-:W3:Y:S04]  /*2cf0*/  LDG.E.U8 R9, desc[UR6][R4.64+-0x7] ;  /* 0xfffff90604097981 */ /* 0x000ee8000c1e1100 */
[----:B------:R-:W4:Y:S04]  /*2d00*/  LDG.E.U8 R21, desc[UR6][R4.64+-0x5] ;  /* 0xfffffb0604157981 */ /* 0x000f28000c1e1100 */
[----:B------:R-:W5:Y:S04]  /*2d10*/  LDG.E.U8 R11, desc[UR6][R4.64+-0x2] ;  /* 0xfffffe06040b7981 */ /* 0x000f68000c1e1100 */
[----:B------:R-:W5:Y:S04]  /*2d20*/  LDG.E.U8 R19, desc[UR6][R4.64] ;  /* 0x0000000604137981 */ /* 0x000f68000c1e1100 */
[----:B------:R-:W5:Y:S04]  /*2d30*/  LDG.E.U8 R17, desc[UR6][R4.64+-0x6] ;  /* 0xfffffa0604117981 */ /* 0x000f68000c1e1100 */
[----:B------:R-:W5:Y:S04]  /*2d40*/  LDG.E.U8 R10, desc[UR6][R4.64+-0x3] ;  /* 0xfffffd06040a7981 */ /* 0x000f68000c1e1100 */
[----:B------:R-:W5:Y:S04]  /*2d50*/  LDG.E.U8 R28, desc[UR6][R4.64+-0x4] ;  /* 0xfffffc06041c7981 */ /* 0x000f68000c1e1100 */
[----:B------:R-:W5:Y:S04]  /*2d60*/  LDG.E.U8 R29, desc[UR6][R4.64+0x2] ;  /* 0x00000206041d7981 */ /* 0x000f68000c1e1100 */
[----:B------:R-:W5:Y:S01]  /*2d70*/  LDG.E.U8 R27, desc[UR6][R4.64+0x6] ;  /* 0x00000606041b7981 */ /* 0x000f62000c1e1100 */
[----:B--2---:R-:W-:-:S02]  /*2d80*/  LOP3.LUT R7, R7, R6, RZ, 0x3c, !PT ;  /* 0x0000000607077212 */ /* 0x004fc400078e3cff */
[----:B---3--:R-:W-:Y:S02]  /*2d90*/  LOP3.LUT R22, R26, R9, RZ, 0x3c, !PT ;  /* 0x000000091a167212 */ /* 0x008fe400078e3cff */
[----:B----4-:R-:W-:Y:S02]  /*2da0*/  LOP3.LUT R21, R0, R21, RZ, 0x3c, !PT ;  /* 0x0000001500157212 */ /* 0x010fe400078e3cff */
[----:B------:R-:W2:Y:S01]  /*2db0*/  LDG.E.U8 R0, desc[UR6][R4.64+0x1] ;  /* 0x0000010604007981 */ /* 0x000ea2000c1e1100 */
[----:B-----5:R-:W-:-:S03]  /*2dc0*/  LOP3.LUT R8, R8, R11, RZ, 0x3c, !PT ;  /* 0x0000000b08087212 */ /* 0x020fc600078e3cff */
[----:B------:R-:W3:Y:S01]  /*2dd0*/  LDG.E.U8 R11, desc[UR6][R4.64+0x3] ;  /* 0x00000306040b7981 */ /* 0x000ee2000c1e1100 */
[----:B------:R-:W-:-:S03]  /*2de0*/  LOP3.LUT R6, R2, R19, RZ, 0x3c, !PT ;  /* 0x0000001302067212 */ /* 0x000fc600078e3cff */
[----:B------:R-:W4:Y:S01]  /*2df0*/  LDG.E.U8 R19, desc[UR6][R4.64+0x7] ;  /* 0x0000070604137981 */ /* 0x000f22000c1e1100 */
[----:B------:R-:W-:-:S03]  /*2e00*/  LOP3.LUT R15, R15, R17, RZ, 0x3c, !PT ;  /* 0x000000110f0f7212 */ /* 0x000fc600078e3cff */
[----:B------:R-:W5:Y:S01]  /*2e10*/  LDG.E.U8 R17, desc[UR6][R4.64+0x5] ;  /* 0x0000050604117981 */ /* 0x000f62000c1e1100 */
[----:B------:R-:W-:-:S03]  /*2e20*/  LOP3.LUT R9, R25, R10, RZ, 0x3c, !PT ;  /* 0x0000000a19097212 */ /* 0x000fc600078e3cff */
[----:B------:R-:W5:Y:S04]  /*2e30*/  LDG.E.U8 R10, desc[UR6][R4.64+0x4] ;  /* 0x00000406040a7981 */ /* 0x000f68000c1e1100 */
[----:B------:R-:W5:Y:S01]  /*2e40*/  LDG.E.U8 R25, desc[UR6][R4.64+0x8] ;  /* 0x0000080604197981 */ /* 0x000f62000c1e1100 */
[----:B------:R-:W-:-:S04]  /*2e50*/  UIADD3 UR4, UPT, UPT, UR4, -0x10, URZ ;  /* 0xfffffff004047890 */ /* 0x000fc8000fffe0ff */
[----:B------:R-:W-:Y:S01]  /*2e60*/  UISETP.NE.AND UP0, UPT, UR4, -0x10, UPT ;  /* 0xfffffff00400788c */ /* 0x000fe2000bf05270 */
[----:B------:R-:W-:Y:S02]  /*2e70*/  IADD3 R2, P0, PT, R4, 0x10, RZ ;  /* 0x0000001004027810 */ /* 0x000fe40007f1e0ff */
[----:B------:R-:W-:Y:S02]  /*2e80*/  LOP3.LUT R13, R13, R28, RZ, 0x3c, !PT ;  /* 0x0000001c0d0d7212 */ /* 0x000fe400078e3cff */
[----:B------:R-:W-:Y:S02]  /*2e90*/  LOP3.LUT R12, R12, R29, RZ, 0x3c, !PT ;  /* 0x0000001d0c0c7212 */ /* 0x000fe400078e3cff */
[----:B------:R-:W-:Y:S02]  /*2ea0*/  LOP3.LUT R18, R18, R27, RZ, 0x3c, !PT ;  /* 0x0000001b12127212 */ /* 0x000fe400078e3cff */
[----:B--2---:R-:W-:Y:S01]  /*2eb0*/  LOP3.LUT R0, R3, R0, RZ, 0x3c, !PT ;  /* 0x0000000003007212 */ /* 0x004fe200078e3cff */
[----:B------:R-:W-:Y:S01]  /*2ec0*/  IMAD.X R3, RZ, RZ, R5, P0 ;  /* 0x000000ffff037224 */ /* 0x000fe200000e0605 */
[----:B---3--:R-:W-:-:S02]  /*2ed0*/  LOP3.LUT R11, R16, R11, RZ, 0x3c, !PT ;  /* 0x0000000b100b7212 */ /* 0x008fc400078e3cff */
[----:B------:R-:W-:Y:S02]  /*2ee0*/  PRMT R16, R22, 0x7610, R16 ;  /* 0x0000761016107816 */ /* 0x000fe40000000010 */
[----:B----4-:R-:W-:Y:S02]  /*2ef0*/  LOP3.LUT R19, R14, R19, RZ, 0x3c, !PT ;  /* 0x000000130e137212 */ /* 0x010fe400078e3cff */
[----:B------:R-:W-:Y:S02]  /*2f00*/  PRMT R14, R21, 0x7610, R14 ;  /* 0x00007610150e7816 */ /* 0x000fe4000000000e */
[----:B-----5:R-:W-:Y:S02]  /*2f10*/  LOP3.LUT R17, R24, R17, RZ, 0x3c, !PT ;  /* 0x0000001118117212 */ /* 0x020fe400078e3cff */
[----:B------:R-:W-:Y:S02]  /*2f20*/  LOP3.LUT R10, R23, R10, RZ, 0x3c, !PT ;  /* 0x0000000a170a7212 */ /* 0x000fe400078e3cff */
[----:B------:R-:W-:Y:S01]  /*2f30*/  LOP3.LUT R20, R20, R25, RZ, 0x3c, !PT ;  /* 0x0000001914147212 */ /* 0x000fe200078e3cff */
[----:B------:R-:W-:Y:S06]  /*2f40*/  BRA.U UP0, `(.L_x_1) ;  /* 0xffffffd100b47547 */ /* 0x000fec000b83ffff */
[----:B------:R-:W0:Y:S02]  /*2f50*/  LDC.64 R2, c[0x0][0x380] ;  /* 0x0000e000ff027b82 */ /* 0x000e240000000a00 */
[----:B0-----:R-:W2:Y:S06]  /*2f60*/  LDG.E.U8 R21, desc[UR6][R2.64] ;  /* 0x0000000602157981 */ /* 0x001eac000c1e1100 */
[----:B------:R-:W0:Y:S01]  /*2f70*/  LDC.64 R4, c[0x0][0x388] ;  /* 0x0000e200ff047b82 */ /* 0x000e220000000a00 */
[----:B--2---:R-:W-:-:S05]  /*2f80*/  LOP3.LUT R21, R16, R21, RZ, 0x3c, !PT ;  /* 0x0000001510157212 */ /* 0x004fca00078e3cff */
[----:B0-----:R0:W-:Y:S04]  /*2f90*/  STG.E.U8 desc[UR6][R4.64], R21 ;  /* 0x0000001504007986 */ /* 0x0011e8000c101106 */
[----:B------:R-:W2:Y:S02]  /*2fa0*/  LDG.E.U8 R16, desc[UR6][R2.64+0x1] ;  /* 0x0000010602107981 */ /* 0x000ea4000c1e1100 */
[----:B--2---:R-:W-:-:S05]  /*2fb0*/  LOP3.LUT R15, R15, R16, RZ, 0x3c, !PT ;  /* 0x000000100f0f7212 */ /* 0x004fca00078e3cff */
[----:B------:R1:W-:Y:S04]  /*2fc0*/  STG.E.U8 desc[UR6][R4.64+0x1], R15 ;  /* 0x0000010f04007986 */ /* 0x0003e8000c101106 */
[----:B------:R-:W2:Y:S02]  /*2fd0*/  LDG.E.U8 R23, desc[UR6][R2.64+0x2] ;  /* 0x0000020602177981 */ /* 0x000ea4000c1e1100 */
[----:B--2---:R-:W-:-:S05]  /*2fe0*/  LOP3.LUT R23, R14, R23, RZ, 0x3c, !PT ;  /* 0x000000170e177212 */ /* 0x004fca00078e3cff */
[----:B------:R-:W-:Y:S04]  /*2ff0*/  STG.E.U8 desc[UR6][R4.64+0x2], R23 ;  /* 0x0000021704007986 */ /* 0x000fe8000c101106 */
[----:B------:R-:W2:Y:S02]  /*3000*/  LDG.E.U8 R14, desc[UR6][R2.64+0x3] ;  /* 0x00000306020e7981 */ /* 0x000ea4000c1e1100 */
[----:B--2---:R-:W-:-:S05]  /*3010*/  LOP3.LUT R13, R13, R14, RZ, 0x3c, !PT ;  /* 0x0000000e0d0d7212 */ /* 0x004fca00078e3cff */
[----:B------:R2:W-:Y:S04]  /*3020*/  STG.E.U8 desc[UR6][R4.64+0x3], R13 ;  /* 0x0000030d04007986 */ /* 0x0005e8000c101106 */
[----:B------:R-:W3:Y:S02]  /*3030*/  LDG.E.U8 R14, desc[UR6][R2.64+0x4] ;  /* 0x00000406020e7981 */ /* 0x000ee4000c1e1100 */
[----:B---3--:R-:W-:-:S05]  /*3040*/  LOP3.LUT R9, R9, R14, RZ, 0x3c, !PT ;  /* 0x0000000e09097212 */ /* 0x008fca00078e3cff */
[----:B------:R3:W-:Y:S04]  /*3050*/  STG.E.U8 desc[UR6][R4.64+0x4], R9 ;  /* 0x0000040904007986 */ /* 0x0007e8000c101106 */
[----:B0-----:R-:W4:Y:S02]  /*3060*/  LDG.E.U8 R21, desc[UR6][R2.64+0x5] ;  /* 0x0000050602157981 */ /* 0x001f24000c1e1100 */
[----:B----4-:R-:W-:-:S05]  /*3070*/  LOP3.LUT R21, R8, R21, RZ, 0x3c, !PT ;  /* 0x0000001508157212 */ /* 0x010fca00078e3cff */
[----:B------:R-:W-:Y:S04]  /*3080*/  STG.E.U8 desc[UR6][R4.64+0x5], R21 ;  /* 0x0000051504007986 */ /* 0x000fe8000c101106 */
[----:B------:R-:W4:Y:S02]  /*3090*/  LDG.E.U8 R8, desc[UR6][R2.64+0x6] ;  /* 0x0000060602087981 */ /* 0x000f24000c1e1100 */
[----:B----4-:R-:W-:-:S05]  /*30a0*/  LOP3.LUT R7, R7, R8, RZ, 0x3c, !PT ;  /* 0x0000000807077212 */ /* 0x010fca00078e3cff */
[----:B------:R0:W-:Y:S04]  /*30b0*/  STG.E.U8 desc[UR6][R4.64+0x6], R7 ;  /* 0x0000060704007986 */ /* 0x0001e8000c101106 */
[----:B-1----:R-:W4:Y:S02]  /*30c0*/  LDG.E.U8 R15, desc[UR6][R2.64+0x7] ;  /* 0x00000706020f7981 */ /* 0x002f24000c1e1100 */
[----:B----4-:R-:W-:-:S05]  /*30d0*/  LOP3.LUT R15, R6, R15, RZ, 0x3c, !PT ;  /* 0x0000000f060f7212 */ /* 0x010fca00078e3cff */
[----:B------:R-:W-:Y:S04]  /*30e0*/  STG.E.U8 desc[UR6][R4.64+0x7], R15 ;  /* 0x0000070f04007986 */ /* 0x000fe8000c101106 */
[----:B--2---:R-:W2:Y:S02]  /*30f0*/  LDG.E.U8 R13, desc[UR6][R2.64+0x8] ;  /* 0x00000806020d7981 */ /* 0x004ea4000c1e1100 */
[----:B--2---:R-:W-:-:S05]  /*3100*/  LOP3.LUT R13, R0, R13, RZ, 0x3c, !PT ;  /* 0x0000000d000d7212 */ /* 0x004fca00078e3cff */
[----:B------:R1:W-:Y:S04]  /*3110*/  STG.E.U8 desc[UR6][R4.64+0x8], R13 ;  /* 0x0000080d04007986 */ /* 0x0003e8000c101106 */
[----:B---3--:R-:W2:Y:S02]  /*3120*/  LDG.E.U8 R9, desc[UR6][R2.64+0x9] ;  /* 0x0000090602097981 */ /* 0x008ea4000c1e1100 */
[----:B--2---:R-:W-:-:S05]  /*3130*/  LOP3.LUT R9, R12, R9, RZ, 0x3c, !PT ;  /* 0x000000090c097212 */ /* 0x004fca00078e3cff */
[----:B------:R2:W-:Y:S04]  /*3140*/  STG.E.U8 desc[UR6][R4.64+0x9], R9 ;  /* 0x0000090904007986 */ /* 0x0005e8000c101106 */
[----:B------:R-:W3:Y:S02]  /*3150*/  LDG.E.U8 R0, desc[UR6][R2.64+0xa] ;  /* 0x00000a0602007981 */ /* 0x000ee4000c1e1100 */
[----:B---3--:R-:W-:-:S05]  /*3160*/  LOP3.LUT R11, R11, R0, RZ, 0x3c, !PT ;  /* 0x000000000b0b7212 */ /* 0x008fca00078e3cff */
[----:B------:R-:W-:Y:S04]  /*3170*/  STG.E.U8 desc[UR6][R4.64+0xa], R11 ;  /* 0x00000a0b04007986 */ /* 0x000fe8000c101106 */
[----:B0-----:R-:W3:Y:S02]  /*3180*/  LDG.E.U8 R7, desc[UR6][R2.64+0xb] ;  /* 0x00000b0602077981 */ /* 0x001ee4000c1e1100 */
[----:B---3--:R-:W-:-:S05]  /*3190*/  LOP3.LUT R7, R10, R7, RZ, 0x3c, !PT ;  /* 0x000000070a077212 */ /* 0x008fca00078e3cff */
[----:B------:R-:W-:Y:S04]  /*31a0*/  STG.E.U8 desc[UR6][R4.64+0xb], R7 ;  /* 0x00000b0704007986 */ /* 0x000fe8000c101106 */
[----:B------:R-:W3:Y:S02]  /*31b0*/  LDG.E.U8 R0, desc[UR6][R2.64+0xc] ;  /* 0x00000c0602007981 */ /* 0x000ee4000c1e1100 */
[----:B---3--:R-:W-:-:S05]  /*31c0*/  LOP3.LUT R17, R17, R0, RZ, 0x3c, !PT ;  /* 0x0000000011117212 */ /* 0x008fca00078e3cff */
[----:B------:R-:W-:Y:S04]  /*31d0*/  STG.E.U8 desc[UR6][R4.64+0xc], R17 ;  /* 0x00000c1104007986 */ /* 0x000fe8000c101106 */
[----:B-1----:R-:W3:Y:S02]  /*31e0*/  LDG.E.U8 R13, desc[UR6][R2.64+0xd] ;  /* 0x00000d06020d7981 */ /* 0x002ee4000c1e1100 */
[----:B---3--:R-:W-:-:S05]  /*31f0*/  LOP3.LUT R13, R18, R13, RZ, 0x3c, !PT ;  /* 0x0000000d120d7212 */ /* 0x008fca00078e3cff */
[----:B------:R-:W-:Y:S04]  /*3200*/  STG.E.U8 desc[UR6][R4.64+0xd], R13 ;  /* 0x00000d0d04007986 */ /* 0x000fe8000c101106 */
[----:B------:R-:W3:Y:S02]  /*3210*/  LDG.E.U8 R0, desc[UR6][R2.64+0xe] ;  /* 0x00000e0602007981 */ /* 0x000ee4000c1e1100 */
[----:B---3--:R-:W-:-:S05]  /*3220*/  LOP3.LUT R19, R19, R0, RZ, 0x3c, !PT ;  /* 0x0000000013137212 */ /* 0x008fca00078e3cff */
[----:B------:R-:W-:Y:S04]  /*3230*/  STG.E.U8 desc[UR6][R4.64+0xe], R19 ;  /* 0x00000e1304007986 */ /* 0x000fe8000c101106 */
[----:B--2---:R-:W2:Y:S02]  /*3240*/  LDG.E.U8 R9, desc[UR6][R2.64+0xf] ;  /* 0x00000f0602097981 */ /* 0x004ea4000c1e1100 */
[----:B--2---:R-:W-:-:S05]  /*3250*/  LOP3.LUT R9, R20, R9, RZ, 0x3c, !PT ;  /* 0x0000000914097212 */ /* 0x004fca00078e3cff */
[----:B------:R-:W-:Y:S01]  /*3260*/  STG.E.U8 desc[UR6][R4.64+0xf], R9 ;  /* 0x00000f0904007986 */ /* 0x000fe2000c101106 */
[----:B------:R-:W-:Y:S05]  /*3270*/  EXIT ;  /* 0x000000000000794d */ /* 0x000fea0003800000 */
.L_x_2:
[----:B------:R-:W-:-:S00]  /*3280*/  BRA `(.L_x_2) ;  /* 0xfffffffc00fc7947 */ /* 0x000fc0000383ffff */
[----:B------:R-:W-:-:S00]  /*3290*/  NOP ;  /* 0x0000000000007918 */ /* 0x000fc00000000000 */
        /* <DEDUP_REMOVED lines=14> */
.L_x_3:


//--------------------- .nv.shared.reserved.0     --------------------------
	.section	.nv.shared.reserved.0,"aw",@nobits
	.weak		__nv_reservedSMEM_offset_0_alias
	.size		__nv_reservedSMEM_offset_0_alias, 0, 64
	.other		__nv_reservedSMEM_offset_0_alias,@"STO_CUDA_RESERVED_SHARED STV_DEFAULT"
__nv_reservedSMEM_offset_0_alias:
	.zero		0
	.zero		64


//--------------------- .nv.constant0._Z22aes_ctr_encrypt_kernelPhS_S_S_y --------------------------
	.section	.nv.constant0._Z22aes_ctr_encrypt_kernelPhS_S_S_y,"a",@progbits
	.sectionflags	@""
	.align	4
.nv.constant0._Z22aes_ctr_encrypt_kernelPhS_S_S_y:
	.zero		936


//--------------------- SYMBOLS --------------------------

	.type		.nv.reservedSmem.offset0,@object
	.size		.nv.reservedSmem.offset0,0x4
